//
// Generated by NVIDIA NVVM Compiler
//
// Compiler Build ID: CL-36424714
// Cuda compilation tools, release 13.0, V13.0.88
// Based on NVVM 20.0.0
//

.version 9.0
.target sm_100
.address_size 64

	// .globl	_Z17convertFp32ToFp16P6__halfPfi

.visible .entry _Z17convertFp32ToFp16P6__halfPfi(
	.param .u64 .ptr .align 1 _Z17convertFp32ToFp16P6__halfPfi_param_0,
	.param .u64 .ptr .align 1 _Z17convertFp32ToFp16P6__halfPfi_param_1,
	.param .u32 _Z17convertFp32ToFp16P6__halfPfi_param_2
)
{
	.reg .pred 	%p<2>;
	.reg .b16 	%rs<2>;
	.reg .b32 	%r<6>;
	.reg .b32 	%f<2>;
	.reg .b64 	%rd<9>;

	ld.param.u64 	%rd1, [_Z17convertFp32ToFp16P6__halfPfi_param_0];
	ld.param.u64 	%rd2, [_Z17convertFp32ToFp16P6__halfPfi_param_1];
	ld.param.u32 	%r2, [_Z17convertFp32ToFp16P6__halfPfi_param_2];
	mov.u32 	%r3, %ntid.x;
	mov.u32 	%r4, %ctaid.x;
	mov.u32 	%r5, %tid.x;
	mad.lo.s32 	%r1, %r3, %r4, %r5;
	setp.ge.s32 	%p1, %r1, %r2;
	@%p1 bra 	$L__BB0_2;
	cvta.to.global.u64 	%rd3, %rd2;
	cvta.to.global.u64 	%rd4, %rd1;
	mul.wide.s32 	%rd5, %r1, 4;
	add.s64 	%rd6, %rd3, %rd5;
	ld.global.f32 	%f1, [%rd6];
	// begin inline asm
	{  cvt.rn.f16.f32 %rs1, %f1;}

	// end inline asm
	mul.wide.s32 	%rd7, %r1, 2;
	add.s64 	%rd8, %rd4, %rd7;
	st.global.u16 	[%rd8], %rs1;
$L__BB0_2:
	ret;

}
	// .globl	_Z17convertFp16ToFp32PfP6__halfi
.visible .entry _Z17convertFp16ToFp32PfP6__halfi(
	.param .u64 .ptr .align 1 _Z17convertFp16ToFp32PfP6__halfi_param_0,
	.param .u64 .ptr .align 1 _Z17convertFp16ToFp32PfP6__halfi_param_1,
	.param .u32 _Z17convertFp16ToFp32PfP6__halfi_param_2
)
{
	.reg .pred 	%p<2>;
	.reg .b16 	%rs<2>;
	.reg .b32 	%r<6>;
	.reg .b32 	%f<2>;
	.reg .b64 	%rd<9>;

	ld.param.u64 	%rd1, [_Z17convertFp16ToFp32PfP6__halfi_param_0];
	ld.param.u64 	%rd2, [_Z17convertFp16ToFp32PfP6__halfi_param_1];
	ld.param.u32 	%r2, [_Z17convertFp16ToFp32PfP6__halfi_param_2];
	mov.u32 	%r3, %ntid.x;
	mov.u32 	%r4, %ctaid.x;
	mov.u32 	%r5, %tid.x;
	mad.lo.s32 	%r1, %r3, %r4, %r5;
	setp.ge.s32 	%p1, %r1, %r2;
	@%p1 bra 	$L__BB1_2;
	cvta.to.global.u64 	%rd3, %rd2;
	cvta.to.global.u64 	%rd4, %rd1;
	mul.wide.s32 	%rd5, %r1, 2;
	add.s64 	%rd6, %rd3, %rd5;
	ld.global.u16 	%rs1, [%rd6];
	// begin inline asm
	{  cvt.f32.f16 %f1, %rs1;}

	// end inline asm
	mul.wide.s32 	%rd7, %r1, 4;
	add.s64 	%rd8, %rd4, %rd7;
	st.global.f32 	[%rd8], %f1;
$L__BB1_2:
	ret;

}
	// .globl	_Z4gemmPfS_S_iii
.visible .entry _Z4gemmPfS_S_iii(
	.param .u64 .ptr .align 1 _Z4gemmPfS_S_iii_param_0,
	.param .u64 .ptr .align 1 _Z4gemmPfS_S_iii_param_1,
	.param .u64 .ptr .align 1 _Z4gemmPfS_S_iii_param_2,
	.param .u32 _Z4gemmPfS_S_iii_param_3,
	.param .u32 _Z4gemmPfS_S_iii_param_4,
	.param .u32 _Z4gemmPfS_S_iii_param_5
)
{
	.reg .pred 	%p<13>;
	.reg .b32 	%r<41>;
	.reg .b32 	%f<68>;
	.reg .b64 	%rd<53>;

	ld.param.u64 	%rd7, [_Z4gemmPfS_S_iii_param_0];
	ld.param.u64 	%rd8, [_Z4gemmPfS_S_iii_param_1];
	ld.param.u64 	%rd6, [_Z4gemmPfS_S_iii_param_2];
	ld.param.u32 	%r20, [_Z4gemmPfS_S_iii_param_3];
	ld.param.u32 	%r18, [_Z4gemmPfS_S_iii_param_4];
	ld.param.u32 	%r19, [_Z4gemmPfS_S_iii_param_5];
	cvta.to.global.u64 	%rd1, %rd8;
	cvta.to.global.u64 	%rd2, %rd7;
	mov.u32 	%r21, %ctaid.y;
	mov.u32 	%r22, %ntid.y;
	mov.u32 	%r23, %tid.y;
	mad.lo.s32 	%r1, %r21, %r22, %r23;
	mov.u32 	%r24, %ctaid.x;
	mov.u32 	%r25, %ntid.x;
	mov.u32 	%r26, %tid.x;
	mad.lo.s32 	%r2, %r24, %r25, %r26;
	setp.ge.s32 	%p1, %r1, %r20;
	setp.ge.s32 	%p2, %r2, %r18;
	or.pred  	%p3, %p1, %p2;
	@%p3 bra 	$L__BB2_14;
	setp.lt.s32 	%p4, %r19, 1;
	mov.f32 	%f67, 0f00000000;
	@%p4 bra 	$L__BB2_13;
	mul.lo.s32 	%r3, %r19, %r1;
	and.b32  	%r4, %r19, 7;
	setp.lt.u32 	%p5, %r19, 8;
	mov.f32 	%f67, 0f00000000;
	mov.b32 	%r39, 0;
	@%p5 bra 	$L__BB2_5;
	and.b32  	%r39, %r19, 2147483640;
	neg.s32 	%r37, %r39;
	shl.b32 	%r7, %r18, 3;
	mul.wide.u32 	%rd9, %r3, 4;
	add.s64 	%rd10, %rd9, %rd2;
	add.s64 	%rd52, %rd10, 16;
	mov.f32 	%f67, 0f00000000;
	mul.wide.s32 	%rd13, %r18, 4;
	mov.u32 	%r36, %r2;
$L__BB2_4:
	.pragma "nounroll";
	ld.global.f32 	%f17, [%rd52+-16];
	mul.wide.s32 	%rd11, %r36, 4;
	add.s64 	%rd12, %rd1, %rd11;
	ld.global.f32 	%f18, [%rd12];
	fma.rn.f32 	%f19, %f17, %f18, %f67;
	ld.global.f32 	%f20, [%rd52+-12];
	add.s64 	%rd14, %rd12, %rd13;
	ld.global.f32 	%f21, [%rd14];
	fma.rn.f32 	%f22, %f20, %f21, %f19;
	ld.global.f32 	%f23, [%rd52+-8];
	add.s64 	%rd15, %rd14, %rd13;
	ld.global.f32 	%f24, [%rd15];
	fma.rn.f32 	%f25, %f23, %f24, %f22;
	ld.global.f32 	%f26, [%rd52+-4];
	add.s64 	%rd16, %rd15, %rd13;
	ld.global.f32 	%f27, [%rd16];
	fma.rn.f32 	%f28, %f26, %f27, %f25;
	ld.global.f32 	%f29, [%rd52];
	add.s64 	%rd17, %rd16, %rd13;
	ld.global.f32 	%f30, [%rd17];
	fma.rn.f32 	%f31, %f29, %f30, %f28;
	ld.global.f32 	%f32, [%rd52+4];
	add.s64 	%rd18, %rd17, %rd13;
	ld.global.f32 	%f33, [%rd18];
	fma.rn.f32 	%f34, %f32, %f33, %f31;
	ld.global.f32 	%f35, [%rd52+8];
	add.s64 	%rd19, %rd18, %rd13;
	ld.global.f32 	%f36, [%rd19];
	fma.rn.f32 	%f37, %f35, %f36, %f34;
	ld.global.f32 	%f38, [%rd52+12];
	add.s64 	%rd20, %rd19, %rd13;
	ld.global.f32 	%f39, [%rd20];
	fma.rn.f32 	%f67, %f38, %f39, %f37;
	add.s32 	%r37, %r37, 8;
	add.s32 	%r36, %r36, %r7;
	add.s64 	%rd52, %rd52, 32;
	setp.ne.s32 	%p6, %r37, 0;
	@%p6 bra 	$L__BB2_4;
$L__BB2_5:
	setp.eq.s32 	%p7, %r4, 0;
	@%p7 bra 	$L__BB2_13;
	and.b32  	%r13, %r19, 3;
	setp.lt.u32 	%p8, %r4, 4;
	@%p8 bra 	$L__BB2_8;
	add.s32 	%r28, %r39, %r3;
	mul.wide.u32 	%rd21, %r28, 4;
	add.s64 	%rd22, %rd2, %rd21;
	ld.global.f32 	%f41, [%rd22];
	mad.lo.s32 	%r29, %r39, %r18, %r2;
	mul.wide.s32 	%rd23, %r29, 4;
	add.s64 	%rd24, %rd1, %rd23;
	ld.global.f32 	%f42, [%rd24];
	fma.rn.f32 	%f43, %f41, %f42, %f67;
	cvt.u64.u32 	%rd25, %r3;
	cvt.u64.u32 	%rd26, %r39;
	add.s64 	%rd27, %rd26, %rd25;
	shl.b64 	%rd28, %rd27, 2;
	add.s64 	%rd29, %rd2, %rd28;
	ld.global.f32 	%f44, [%rd29+4];
	mul.wide.s32 	%rd30, %r18, 4;
	add.s64 	%rd31, %rd24, %rd30;
	ld.global.f32 	%f45, [%rd31];
	fma.rn.f32 	%f46, %f44, %f45, %f43;
	ld.global.f32 	%f47, [%rd29+8];
	add.s64 	%rd32, %rd31, %rd30;
	ld.global.f32 	%f48, [%rd32];
	fma.rn.f32 	%f49, %f47, %f48, %f46;
	ld.global.f32 	%f50, [%rd29+12];
	add.s64 	%rd33, %rd32, %rd30;
	ld.global.f32 	%f51, [%rd33];
	fma.rn.f32 	%f67, %f50, %f51, %f49;
	add.s32 	%r39, %r39, 4;
$L__BB2_8:
	setp.eq.s32 	%p9, %r13, 0;
	@%p9 bra 	$L__BB2_13;
	setp.eq.s32 	%p10, %r13, 1;
	@%p10 bra 	$L__BB2_11;
	add.s32 	%r30, %r39, %r3;
	mul.wide.u32 	%rd34, %r30, 4;
	add.s64 	%rd35, %rd2, %rd34;
	ld.global.f32 	%f53, [%rd35];
	mad.lo.s32 	%r31, %r39, %r18, %r2;
	mul.wide.s32 	%rd36, %r31, 4;
	add.s64 	%rd37, %rd1, %rd36;
	ld.global.f32 	%f54, [%rd37];
	fma.rn.f32 	%f55, %f53, %f54, %f67;
	cvt.u64.u32 	%rd38, %r3;
	cvt.u64.u32 	%rd39, %r39;
	add.s64 	%rd40, %rd39, %rd38;
	shl.b64 	%rd41, %rd40, 2;
	add.s64 	%rd42, %rd2, %rd41;
	ld.global.f32 	%f56, [%rd42+4];
	mul.wide.s32 	%rd43, %r18, 4;
	add.s64 	%rd44, %rd37, %rd43;
	ld.global.f32 	%f57, [%rd44];
	fma.rn.f32 	%f67, %f56, %f57, %f55;
	add.s32 	%r39, %r39, 2;
$L__BB2_11:
	and.b32  	%r32, %r19, 1;
	setp.eq.b32 	%p11, %r32, 1;
	not.pred 	%p12, %p11;
	@%p12 bra 	$L__BB2_13;
	add.s32 	%r33, %r39, %r3;
	mul.wide.u32 	%rd45, %r33, 4;
	add.s64 	%rd46, %rd2, %rd45;
	ld.global.f32 	%f58, [%rd46];
	mad.lo.s32 	%r34, %r39, %r18, %r2;
	mul.wide.s32 	%rd47, %r34, 4;
	add.s64 	%rd48, %rd1, %rd47;
	ld.global.f32 	%f59, [%rd48];
	fma.rn.f32 	%f67, %f58, %f59, %f67;
$L__BB2_13:
	mad.lo.s32 	%r35, %r18, %r1, %r2;
	cvta.to.global.u64 	%rd49, %rd6;
	mul.wide.s32 	%rd50, %r35, 4;
	add.s64 	%rd51, %rd49, %rd50;
	st.global.f32 	[%rd51], %f67;
$L__BB2_14:
	ret;

}
	// .globl	_Z9wmma_gemmP6__halfS0_Pfiiii
.visible .entry _Z9wmma_gemmP6__halfS0_Pfiiii(
	.param .u64 .ptr .align 1 _Z9wmma_gemmP6__halfS0_Pfiiii_param_0,
	.param .u64 .ptr .align 1 _Z9wmma_gemmP6__halfS0_Pfiiii_param_1,
	.param .u64 .ptr .align 1 _Z9wmma_gemmP6__halfS0_Pfiiii_param_2,
	.param .u32 _Z9wmma_gemmP6__halfS0_Pfiiii_param_3,
	.param .u32 _Z9wmma_gemmP6__halfS0_Pfiiii_param_4,
	.param .u32 _Z9wmma_gemmP6__halfS0_Pfiiii_param_5,
	.param .u32 _Z9wmma_gemmP6__halfS0_Pfiiii_param_6
)
{
	.reg .pred 	%p<19>;
	.reg .b32 	%r<398>;
	.reg .b32 	%f<125>;
	.reg .b64 	%rd<50>;

	ld.param.u64 	%rd12, [_Z9wmma_gemmP6__halfS0_Pfiiii_param_0];
	ld.param.u64 	%rd13, [_Z9wmma_gemmP6__halfS0_Pfiiii_param_1];
	ld.param.u32 	%r237, [_Z9wmma_gemmP6__halfS0_Pfiiii_param_3];
	ld.param.u32 	%r238, [_Z9wmma_gemmP6__halfS0_Pfiiii_param_4];
	ld.param.u32 	%r239, [_Z9wmma_gemmP6__halfS0_Pfiiii_param_5];
	ld.param.u32 	%r240, [_Z9wmma_gemmP6__halfS0_Pfiiii_param_6];
	cvta.to.global.u64 	%rd1, %rd13;
	cvta.to.global.u64 	%rd2, %rd12;
	shl.b32 	%r241, %r240, 4;
	mov.u32 	%r242, %tid.x;
	shr.u32 	%r243, %r242, 5;
	div.s32 	%r244, %r243, %r240;
	mul.lo.s32 	%r245, %r244, %r240;
	sub.s32 	%r246, %r243, %r245;
	mov.u32 	%r247, %ctaid.y;
	mov.u32 	%r248, %ctaid.x;
	shl.b32 	%r249, %r244, 4;
	mad.lo.s32 	%r1, %r241, %r247, %r249;
	shl.b32 	%r250, %r246, 4;
	mad.lo.s32 	%r2, %r241, %r248, %r250;
	setp.lt.s32 	%p1, %r239, 1;
	mov.f32 	%f117, 0f00000000;
	mov.f32 	%f118, %f117;
	mov.f32 	%f119, %f117;
	mov.f32 	%f120, %f117;
	mov.f32 	%f121, %f117;
	mov.f32 	%f122, %f117;
	mov.f32 	%f123, %f117;
	mov.f32 	%f124, %f117;
	@%p1 bra 	$L__BB3_27;
	mul.lo.s32 	%r253, %r1, %r239;
	cvt.s64.s32 	%rd3, %r253;
	cvt.s64.s32 	%rd4, %r2;
	add.s32 	%r254, %r239, -1;
	shr.u32 	%r255, %r254, 4;
	add.s32 	%r3, %r255, 1;
	and.b32  	%r4, %r3, 3;
	setp.lt.u32 	%p2, %r239, 49;
	mov.b32 	%r347, 0;
	mov.f32 	%f117, 0f00000000;
	@%p2 bra 	$L__BB3_20;
	mul.lo.s32 	%r265, %r238, 48;
	shl.b32 	%r264, %r238, 5;
	shl.b32 	%r263, %r238, 4;
	shl.b64 	%rd14, %rd3, 1;
	add.s64 	%rd48, %rd2, %rd14;
	and.b32  	%r258, %r3, 536870908;
	neg.s32 	%r261, %r258;
	mov.f32 	%f117, 0f00000000;
	mov.b32 	%r262, 0;
	mov.f32 	%f118, %f117;
	mov.f32 	%f119, %f117;
	mov.f32 	%f120, %f117;
	mov.f32 	%f121, %f117;
	mov.f32 	%f122, %f117;
	mov.f32 	%f123, %f117;
	mov.f32 	%f124, %f117;
	mov.u32 	%r347, %r262;
$L__BB3_3:
	setp.ge.s32 	%p3, %r1, %r237;
	@%p3 bra 	$L__BB3_5;
	wmma.load.a.sync.aligned.row.m16n16k16.global.f16 	{%r290, %r289, %r288, %r287, %r286, %r285, %r284, %r283}, [%rd48], %r239;
$L__BB3_5:
	setp.ge.s32 	%p4, %r2, %r238;
	@%p4 bra 	$L__BB3_7;
	cvt.s64.s32 	%rd15, %r262;
	add.s64 	%rd16, %rd15, %rd4;
	shl.b64 	%rd17, %rd16, 1;
	add.s64 	%rd18, %rd1, %rd17;
	wmma.load.b.sync.aligned.row.m16n16k16.global.f16 	{%r298, %r297, %r296, %r295, %r294, %r293, %r292, %r291}, [%rd18], %r238;
$L__BB3_7:
	wmma.mma.sync.aligned.row.row.m16n16k16.f32.f32 {%f9, %f10, %f11, %f12, %f13, %f14, %f15, %f16}, {%r290, %r289, %r288, %r287, %r286, %r285, %r284, %r283}, {%r298, %r297, %r296, %r295, %r294, %r293, %r292, %r291}, {%f124, %f123, %f122, %f121, %f120, %f119, %f118, %f117};
	@%p3 bra 	$L__BB3_9;
	add.s64 	%rd19, %rd48, 32;
	wmma.load.a.sync.aligned.row.m16n16k16.global.f16 	{%r290, %r289, %r288, %r287, %r286, %r285, %r284, %r283}, [%rd19], %r239;
$L__BB3_9:
	@%p4 bra 	$L__BB3_11;
	cvt.s64.s32 	%rd20, %r263;
	add.s64 	%rd21, %rd20, %rd4;
	shl.b64 	%rd22, %rd21, 1;
	add.s64 	%rd23, %rd1, %rd22;
	wmma.load.b.sync.aligned.row.m16n16k16.global.f16 	{%r298, %r297, %r296, %r295, %r294, %r293, %r292, %r291}, [%rd23], %r238;
$L__BB3_11:
	wmma.mma.sync.aligned.row.row.m16n16k16.f32.f32 {%f17, %f18, %f19, %f20, %f21, %f22, %f23, %f24}, {%r290, %r289, %r288, %r287, %r286, %r285, %r284, %r283}, {%r298, %r297, %r296, %r295, %r294, %r293, %r292, %r291}, {%f9, %f10, %f11, %f12, %f13, %f14, %f15, %f16};
	@%p3 bra 	$L__BB3_13;
	add.s64 	%rd24, %rd48, 64;
	wmma.load.a.sync.aligned.row.m16n16k16.global.f16 	{%r290, %r289, %r288, %r287, %r286, %r285, %r284, %r283}, [%rd24], %r239;
$L__BB3_13:
	@%p4 bra 	$L__BB3_15;
	cvt.s64.s32 	%rd25, %r264;
	add.s64 	%rd26, %rd25, %rd4;
	shl.b64 	%rd27, %rd26, 1;
	add.s64 	%rd28, %rd1, %rd27;
	wmma.load.b.sync.aligned.row.m16n16k16.global.f16 	{%r298, %r297, %r296, %r295, %r294, %r293, %r292, %r291}, [%rd28], %r238;
$L__BB3_15:
	wmma.mma.sync.aligned.row.row.m16n16k16.f32.f32 {%f25, %f26, %f27, %f28, %f29, %f30, %f31, %f32}, {%r290, %r289, %r288, %r287, %r286, %r285, %r284, %r283}, {%r298, %r297, %r296, %r295, %r294, %r293, %r292, %r291}, {%f17, %f18, %f19, %f20, %f21, %f22, %f23, %f24};
	@%p3 bra 	$L__BB3_17;
	add.s64 	%rd29, %rd48, 96;
	wmma.load.a.sync.aligned.row.m16n16k16.global.f16 	{%r290, %r289, %r288, %r287, %r286, %r285, %r284, %r283}, [%rd29], %r239;
$L__BB3_17:
	@%p4 bra 	$L__BB3_19;
	cvt.s64.s32 	%rd30, %r265;
	add.s64 	%rd31, %rd30, %rd4;
	shl.b64 	%rd32, %rd31, 1;
	add.s64 	%rd33, %rd1, %rd32;
	wmma.load.b.sync.aligned.row.m16n16k16.global.f16 	{%r298, %r297, %r296, %r295, %r294, %r293, %r292, %r291}, [%rd33], %r238;
$L__BB3_19:
	wmma.mma.sync.aligned.row.row.m16n16k16.f32.f32 {%f124, %f123, %f122, %f121, %f120, %f119, %f118, %f117}, {%r290, %r289, %r288, %r287, %r286, %r285, %r284, %r283}, {%r298, %r297, %r296, %r295, %r294, %r293, %r292, %r291}, {%f25, %f26, %f27, %f28, %f29, %f30, %f31, %f32};
	add.s32 	%r347, %r347, 64;
	shl.b32 	%r259, %r238, 6;
	add.s32 	%r265, %r265, %r259;
	add.s32 	%r264, %r264, %r259;
	add.s32 	%r263, %r263, %r259;
	add.s64 	%rd48, %rd48, 128;
	add.s32 	%r262, %r262, %r259;
	add.s32 	%r261, %r261, 4;
	setp.ne.s32 	%p11, %r261, 0;
	@%p11 bra 	$L__BB3_3;
$L__BB3_20:
	setp.eq.s32 	%p12, %r4, 0;
	@%p12 bra 	$L__BB3_27;
	mul.lo.s32 	%r365, %r347, %r238;
	shl.b32 	%r183, %r238, 4;
	cvt.u64.u32 	%rd34, %r347;
	add.s64 	%rd35, %rd3, %rd34;
	shl.b64 	%rd36, %rd35, 1;
	add.s64 	%rd49, %rd2, %rd36;
	neg.s32 	%r364, %r4;
$L__BB3_22:
	.pragma "nounroll";
	setp.ge.s32 	%p13, %r1, %r237;
	@%p13 bra 	$L__BB3_24;
	wmma.load.a.sync.aligned.row.m16n16k16.global.f16 	{%r290, %r289, %r288, %r287, %r286, %r285, %r284, %r283}, [%rd49], %r239;
$L__BB3_24:
	setp.ge.s32 	%p14, %r2, %r238;
	@%p14 bra 	$L__BB3_26;
	cvt.s64.s32 	%rd37, %r365;
	add.s64 	%rd38, %rd37, %rd4;
	shl.b64 	%rd39, %rd38, 1;
	add.s64 	%rd40, %rd1, %rd39;
	wmma.load.b.sync.aligned.row.m16n16k16.global.f16 	{%r298, %r297, %r296, %r295, %r294, %r293, %r292, %r291}, [%rd40], %r238;
$L__BB3_26:
	wmma.mma.sync.aligned.row.row.m16n16k16.f32.f32 {%f124, %f123, %f122, %f121, %f120, %f119, %f118, %f117}, {%r290, %r289, %r288, %r287, %r286, %r285, %r284, %r283}, {%r298, %r297, %r296, %r295, %r294, %r293, %r292, %r291}, {%f124, %f123, %f122, %f121, %f120, %f119, %f118, %f117};
	add.s32 	%r365, %r365, %r183;
	add.s64 	%rd49, %rd49, 32;
	add.s32 	%r364, %r364, 1;
	setp.ne.s32 	%p15, %r364, 0;
	@%p15 bra 	$L__BB3_22;
$L__BB3_27:
	setp.ge.s32 	%p16, %r1, %r237;
	setp.ge.s32 	%p17, %r2, %r238;
	or.pred  	%p18, %p16, %p17;
	@%p18 bra 	$L__BB3_29;
	ld.param.u64 	%rd47, [_Z9wmma_gemmP6__halfS0_Pfiiii_param_2];
	mul.lo.s32 	%r260, %r1, %r238;
	cvt.s64.s32 	%rd41, %r260;
	cvt.s64.s32 	%rd42, %r2;
	add.s64 	%rd43, %rd41, %rd42;
	cvta.to.global.u64 	%rd44, %rd47;
	shl.b64 	%rd45, %rd43, 2;
	add.s64 	%rd46, %rd44, %rd45;
	wmma.store.d.sync.aligned.row.m16n16k16.global.f32 	[%rd46], {%f124, %f123, %f122, %f121, %f120, %f119, %f118, %f117}, %r238;
$L__BB3_29:
	ret;

}


// ===== COMPILED SASS (sm_100) =====

	.target	sm_100

	.elftype	@"ET_EXEC"


//--------------------- .note.nv.tkinfo           --------------------------
	.section	.note.nv.tkinfo,"",@"SHT_NOTE"
	.sectionflags	@"SHF_NOTE_NV_TKINFO"
	.tkinfo
        /*0018*/ 	.word	0x00000002
        /*0030*/ 	.string	""
        /*0030*/ 	.string	"ptxas"
        /*0030*/ 	.string	"Cuda compilation tools, release 13.0, V13.0.88"
        /*0030*/ 	.string	"Build cuda_13.0.r13.0/compiler.36424714_0"
        /*0030*/ 	.string	"-arch sm_100 -m 64 "



//--------------------- .note.nv.cuinfo           --------------------------
	.section	.note.nv.cuinfo,"",@"SHT_NOTE"
	.sectionflags	@"SHF_NOTE_NV_CUINFO"
        /*0018*/ 	.short	0x0002
        /*001a*/ 	.short	0x0064
        /*001c*/ 	.short	0x0082
	.zero		2


//--------------------- .nv.info                  --------------------------
	.section	.nv.info,"",@"SHT_CUDA_INFO"
	.align	4


	//----- nvinfo : EIATTR_REGCOUNT
	.align		4
        /*0000*/ 	.byte	0x04, 0x2f
        /*0002*/ 	.short	(.L_1 - .L_0)
	.align		4
.L_0:
        /*0004*/ 	.word	index@(_Z17convertFp32ToFp16P6__halfPfi)
        /*0008*/ 	.word	0x0000000a


	//----- nvinfo : EIATTR_FRAME_SIZE
	.align		4
.L_1:
        /*000c*/ 	.byte	0x04, 0x11
        /*000e*/ 	.short	(.L_3 - .L_2)
	.align		4
.L_2:
        /*0010*/ 	.word	index@(_Z17convertFp32ToFp16P6__halfPfi)
        /*0014*/ 	.word	0x00000000


	//----- nvinfo : EIATTR_REGCOUNT
	.align		4
.L_3:
        /*0018*/ 	.byte	0x04, 0x2f
        /*001a*/ 	.short	(.L_5 - .L_4)
	.align		4
.L_4:
        /*001c*/ 	.word	index@(_Z17convertFp16ToFp32PfP6__halfi)
        /*0020*/ 	.word	0x0000000a


	//----- nvinfo : EIATTR_FRAME_SIZE
	.align		4
.L_5:
        /*0024*/ 	.byte	0x04, 0x11
        /*0026*/ 	.short	(.L_7 - .L_6)
	.align		4
.L_6:
        /*0028*/ 	.word	index@(_Z17convertFp16ToFp32PfP6__halfi)
        /*002c*/ 	.word	0x00000000


	//----- nvinfo : EIATTR_REGCOUNT
	.align		4
.L_7:
        /*0030*/ 	.byte	0x04, 0x2f
        /*0032*/ 	.short	(.L_9 - .L_8)
	.align		4
.L_8:
        /*0034*/ 	.word	index@(_Z4gemmPfS_S_iii)
        /*0038*/ 	.word	0x00000020


	//----- nvinfo : EIATTR_FRAME_SIZE
	.align		4
.L_9:
        /*003c*/ 	.byte	0x04, 0x11
        /*003e*/ 	.short	(.L_11 - .L_10)
	.align		4
.L_10:
        /*0040*/ 	.word	index@(_Z4gemmPfS_S_iii)
        /*0044*/ 	.word	0x00000000


	//----- nvinfo : EIATTR_REGCOUNT
	.align		4
.L_11:
        /*0048*/ 	.byte	0x04, 0x2f
        /*004a*/ 	.short	(.L_13 - .L_12)
	.align		4
.L_12:
        /*004c*/ 	.word	index@(_Z9wmma_gemmP6__halfS0_Pfiiii)
        /*0050*/ 	.word	0x00000028


	//----- nvinfo : EIATTR_FRAME_SIZE
	.align		4
.L_13:
        /*0054*/ 	.byte	0x04, 0x11
        /*0056*/ 	.short	(.L_15 - .L_14)
	.align		4
.L_14:
        /*0058*/ 	.word	index@(_Z9wmma_gemmP6__halfS0_Pfiiii)
        /*005c*/ 	.word	0x00000000


	//----- nvinfo : EIATTR_MIN_STACK_SIZE
	.align		4
.L_15:
        /*0060*/ 	.byte	0x04, 0x12
        /*0062*/ 	.short	(.L_17 - .L_16)
	.align		4
.L_16:
        /*0064*/ 	.word	index@(_Z9wmma_gemmP6__halfS0_Pfiiii)
        /*0068*/ 	.word	0x00000000


	//----- nvinfo : EIATTR_MIN_STACK_SIZE
	.align		4
.L_17:
        /*006c*/ 	.byte	0x04, 0x12
        /*006e*/ 	.short	(.L_19 - .L_18)
	.align		4
.L_18:
        /*0070*/ 	.word	index@(_Z4gemmPfS_S_iii)
        /*0074*/ 	.word	0x00000000


	//----- nvinfo : EIATTR_MIN_STACK_SIZE
	.align		4
.L_19:
        /*0078*/ 	.byte	0x04, 0x12
        /*007a*/ 	.short	(.L_21 - .L_20)
	.align		4
.L_20:
        /*007c*/ 	.word	index@(_Z17convertFp16ToFp32PfP6__halfi)
        /*0080*/ 	.word	0x00000000


	//----- nvinfo : EIATTR_MIN_STACK_SIZE
	.align		4
.L_21:
        /*0084*/ 	.byte	0x04, 0x12
        /*0086*/ 	.short	(.L_23 - .L_22)
	.align		4
.L_22:
        /*0088*/ 	.word	index@(_Z17convertFp32ToFp16P6__halfPfi)
        /*008c*/ 	.word	0x00000000
.L_23:


//--------------------- .nv.compat                --------------------------
	.section	.nv.compat,"",@"SHT_CUDA_COMPAT_INFO"
	.align	4
        /*0000*/ 	.byte	0x02, 0x09, 0x00, 0x00, 0x02, 0x02, 0x01, 0x00, 0x02, 0x05, 0x05, 0x00, 0x03, 0x07, 0x01, 0x01
        /*0010*/ 	.byte	0x02, 0x03, 0x00, 0x00, 0x02, 0x06, 0x01, 0x00, 0x04, 0x0b, 0x08, 0x00, 0x09, 0x00, 0x00, 0x00
        /*0020*/ 	.byte	0x00, 0x00, 0x00, 0x00


//--------------------- .nv.info._Z9wmma_gemmP6__halfS0_Pfiiii --------------------------
	.section	.nv.info._Z9wmma_gemmP6__halfS0_Pfiiii,"",@"SHT_CUDA_INFO"
	.sectionflags	@""
	.align	4


	//----- nvinfo : EIATTR_CUDA_API_VERSION
	.align		4
        /*0000*/ 	.byte	0x04, 0x37
        /*0002*/ 	.short	(.L_25 - .L_24)
.L_24:
        /*0004*/ 	.word	0x00000082


	//----- nvinfo : EIATTR_KPARAM_INFO
	.align		4
.L_25:
        /*0008*/ 	.byte	0x04, 0x17
        /*000a*/ 	.short	(.L_27 - .L_26)
.L_26:
        /*000c*/ 	.word	0x00000000
        /*0010*/ 	.short	0x0006
        /*0012*/ 	.short	0x0024
        /*0014*/ 	.byte	0x00, 0xf0, 0x11, 0x00


	//----- nvinfo : EIATTR_KPARAM_INFO
	.align		4
.L_27:
        /*0018*/ 	.byte	0x04, 0x17
        /*001a*/ 	.short	(.L_29 - .L_28)
.L_28:
        /*001c*/ 	.word	0x00000000
        /*0020*/ 	.short	0x0005
        /*0022*/ 	.short	0x0020
        /*0024*/ 	.byte	0x00, 0xf0, 0x11, 0x00


	//----- nvinfo : EIATTR_KPARAM_INFO
	.align		4
.L_29:
        /*0028*/ 	.byte	0x04, 0x17
        /*002a*/ 	.short	(.L_31 - .L_30)
.L_30:
        /*002c*/ 	.word	0x00000000
        /*0030*/ 	.short	0x0004
        /*0032*/ 	.short	0x001c
        /*0034*/ 	.byte	0x00, 0xf0, 0x11, 0x00


	//----- nvinfo : EIATTR_KPARAM_INFO
	.align		4
.L_31:
        /*0038*/ 	.byte	0x04, 0x17
        /*003a*/ 	.short	(.L_33 - .L_32)
.L_32:
        /*003c*/ 	.word	0x00000000
        /*0040*/ 	.short	0x0003
        /*0042*/ 	.short	0x0018
        /*0044*/ 	.byte	0x00, 0xf0, 0x11, 0x00


	//----- nvinfo : EIATTR_KPARAM_INFO
	.align		4
.L_33:
        /*0048*/ 	.byte	0x04, 0x17
        /*004a*/ 	.short	(.L_35 - .L_34)
.L_34:
        /*004c*/ 	.word	0x00000000
        /*0050*/ 	.short	0x0002
        /*0052*/ 	.short	0x0010
        /*0054*/ 	.byte	0x00, 0xf5, 0x21, 0x00


	//----- nvinfo : EIATTR_KPARAM_INFO
	.align		4
.L_35:
        /*0058*/ 	.byte	0x04, 0x17
        /*005a*/ 	.short	(.L_37 - .L_36)
.L_36:
        /*005c*/ 	.word	0x00000000
        /*0060*/ 	.short	0x0001
        /*0062*/ 	.short	0x0008
        /*0064*/ 	.byte	0x00, 0xf5, 0x21, 0x00


	//----- nvinfo : EIATTR_KPARAM_INFO
	.align		4
.L_37:
        /*0068*/ 	.byte	0x04, 0x17
        /*006a*/ 	.short	(.L_39 - .L_38)
.L_38:
        /*006c*/ 	.word	0x00000000
        /*0070*/ 	.short	0x0000
        /*0072*/ 	.short	0x0000
        /*0074*/ 	.byte	0x00, 0xf5, 0x21, 0x00


	//----- nvinfo : EIATTR_SPARSE_MMA_MASK
	.align		4
.L_39:
        /*0078*/ 	.byte	0x03, 0x50
        /*007a*/ 	.short	0x0000


	//----- nvinfo : EIATTR_WMMA_USED
	.align		4
        /*007c*/ 	.byte	0x01, 0x2b
	.zero		2


	//----- nvinfo : EIATTR_MAXREG_COUNT
	.align		4
        /*0080*/ 	.byte	0x03, 0x1b
        /*0082*/ 	.short	0x00ff


	//----- nvinfo : EIATTR_MERCURY_ISA_VERSION
	.align		4
        /*0084*/ 	.byte	0x03, 0x5f
        /*0086*/ 	.short	0x0101


	//----- nvinfo : EIATTR_VRC_CTA_INIT_COUNT
	.align		4
        /*0088*/ 	.byte	0x02, 0x4a
	.zero		1
	.zero		1


	//----- nvinfo : EIATTR_EXIT_INSTR_OFFSETS
	.align		4
        /*008c*/ 	.byte	0x04, 0x1c
        /*008e*/ 	.short	(.L_41 - .L_40)


	//   ....[0]....
.L_40:
        /*0090*/ 	.word	0x00001440


	//   ....[1]....
        /*0094*/ 	.word	0x00001590


	//----- nvinfo : EIATTR_CRS_STACK_SIZE
	.align		4
.L_41:
        /*0098*/ 	.byte	0x04, 0x1e
        /*009a*/ 	.short	(.L_43 - .L_42)
.L_42:
        /*009c*/ 	.word	0x00000000


	//----- nvinfo : EIATTR_CBANK_PARAM_SIZE
	.align		4
.L_43:
        /*00a0*/ 	.byte	0x03, 0x19
        /*00a2*/ 	.short	0x0028


	//----- nvinfo : EIATTR_PARAM_CBANK
	.align		4
        /*00a4*/ 	.byte	0x04, 0x0a
        /*00a6*/ 	.short	(.L_45 - .L_44)
	.align		4
.L_44:
        /*00a8*/ 	.word	index@(.nv.constant0._Z9wmma_gemmP6__halfS0_Pfiiii)
        /*00ac*/ 	.short	0x0380
        /*00ae*/ 	.short	0x0028


	//----- nvinfo : EIATTR_SW_WAR
	.align		4
.L_45:
        /*00b0*/ 	.byte	0x04, 0x36
        /*00b2*/ 	.short	(.L_47 - .L_46)
.L_46:
        /*00b4*/ 	.word	0x00000008
.L_47:


//--------------------- .nv.info._Z4gemmPfS_S_iii --------------------------
	.section	.nv.info._Z4gemmPfS_S_iii,"",@"SHT_CUDA_INFO"
	.sectionflags	@""
	.align	4


	//----- nvinfo : EIATTR_CUDA_API_VERSION
	.align		4
        /*0000*/ 	.byte	0x04, 0x37
        /*0002*/ 	.short	(.L_49 - .L_48)
.L_48:
        /*0004*/ 	.word	0x00000082


	//----- nvinfo : EIATTR_KPARAM_INFO
	.align		4
.L_49:
        /*0008*/ 	.byte	0x04, 0x17
        /*000a*/ 	.short	(.L_51 - .L_50)
.L_50:
        /*000c*/ 	.word	0x00000000
        /*0010*/ 	.short	0x0005
        /*0012*/ 	.short	0x0020
        /*0014*/ 	.byte	0x00, 0xf0, 0x11, 0x00


	//----- nvinfo : EIATTR_KPARAM_INFO
	.align		4
.L_51:
        /*0018*/ 	.byte	0x04, 0x17
        /*001a*/ 	.short	(.L_53 - .L_52)
.L_52:
        /*001c*/ 	.word	0x00000000
        /*0020*/ 	.short	0x0004
        /*0022*/ 	.short	0x001c
        /*0024*/ 	.byte	0x00, 0xf0, 0x11, 0x00


	//----- nvinfo : EIATTR_KPARAM_INFO
	.align		4
.L_53:
        /*0028*/ 	.byte	0x04, 0x17
        /*002a*/ 	.short	(.L_55 - .L_54)
.L_54:
        /*002c*/ 	.word	0x00000000
        /*0030*/ 	.short	0x0003
        /*0032*/ 	.short	0x0018
        /*0034*/ 	.byte	0x00, 0xf0, 0x11, 0x00


	//----- nvinfo : EIATTR_KPARAM_INFO
	.align		4
.L_55:
        /*0038*/ 	.byte	0x04, 0x17
        /*003a*/ 	.short	(.L_57 - .L_56)
.L_56:
        /*003c*/ 	.word	0x00000000
        /*0040*/ 	.short	0x0002
        /*0042*/ 	.short	0x0010
        /*0044*/ 	.byte	0x00, 0xf5, 0x21, 0x00


	//----- nvinfo : EIATTR_KPARAM_INFO
	.align		4
.L_57:
        /*0048*/ 	.byte	0x04, 0x17
        /*004a*/ 	.short	(.L_59 - .L_58)
.L_58:
        /*004c*/ 	.word	0x00000000
        /*0050*/ 	.short	0x0001
        /*0052*/ 	.short	0x0008
        /*0054*/ 	.byte	0x00, 0xf5, 0x21, 0x00


	//----- nvinfo : EIATTR_KPARAM_INFO
	.align		4
.L_59:
        /*0058*/ 	.byte	0x04, 0x17
        /*005a*/ 	.short	(.L_61 - .L_60)
.L_60:
        /*005c*/ 	.word	0x00000000
        /*0060*/ 	.short	0x0000
        /*0062*/ 	.short	0x0000
        /*0064*/ 	.byte	0x00, 0xf5, 0x21, 0x00


	//----- nvinfo : EIATTR_SPARSE_MMA_MASK
	.align		4
.L_61:
        /*0068*/ 	.byte	0x03, 0x50
        /*006a*/ 	.short	0x0000


	//----- nvinfo : EIATTR_MAXREG_COUNT
	.align		4
        /*006c*/ 	.byte	0x03, 0x1b
        /*006e*/ 	.short	0x00ff


	//----- nvinfo : EIATTR_MERCURY_ISA_VERSION
	.align		4
        /*0070*/ 	.byte	0x03, 0x5f
        /*0072*/ 	.short	0x0101


	//----- nvinfo : EIATTR_VRC_CTA_INIT_COUNT
	.align		4
        /*0074*/ 	.byte	0x02, 0x4a
	.zero		1
	.zero		1


	//----- nvinfo : EIATTR_EXIT_INSTR_OFFSETS
	.align		4
        /*0078*/ 	.byte	0x04, 0x1c
        /*007a*/ 	.short	(.L_63 - .L_62)


	//   ....[0]....
.L_62:
        /*007c*/ 	.word	0x000000c0


	//   ....[1]....
        /*0080*/ 	.word	0x000008e0


	//----- nvinfo : EIATTR_CBANK_PARAM_SIZE
	.align		4
.L_63:
        /*0084*/ 	.byte	0x03, 0x19
        /*0086*/ 	.short	0x0024


	//----- nvinfo : EIATTR_PARAM_CBANK
	.align		4
        /*0088*/ 	.byte	0x04, 0x0a
        /*008a*/ 	.short	(.L_65 - .L_64)
	.align		4
.L_64:
        /*008c*/ 	.word	index@(.nv.constant0._Z4gemmPfS_S_iii)
        /*0090*/ 	.short	0x0380
        /*0092*/ 	.short	0x0024


	//----- nvinfo : EIATTR_SW_WAR
	.align		4
.L_65:
        /*0094*/ 	.byte	0x04, 0x36
        /*0096*/ 	.short	(.L_67 - .L_66)
.L_66:
        /*0098*/ 	.word	0x00000008
.L_67:


//--------------------- .nv.info._Z17convertFp16ToFp32PfP6__halfi --------------------------
	.section	.nv.info._Z17convertFp16ToFp32PfP6__halfi,"",@"SHT_CUDA_INFO"
	.sectionflags	@""
	.align	4


	//----- nvinfo : EIATTR_CUDA_API_VERSION
	.align		4
        /*0000*/ 	.byte	0x04, 0x37
        /*0002*/ 	.short	(.L_69 - .L_68)
.L_68:
        /*0004*/ 	.word	0x00000082


	//----- nvinfo : EIATTR_KPARAM_INFO
	.align		4
.L_69:
        /*0008*/ 	.byte	0x04, 0x17
        /*000a*/ 	.short	(.L_71 - .L_70)
.L_70:
        /*000c*/ 	.word	0x00000000
        /*0010*/ 	.short	0x0002
        /*0012*/ 	.short	0x0010
        /*0014*/ 	.byte	0x00, 0xf0, 0x11, 0x00


	//----- nvinfo : EIATTR_KPARAM_INFO
	.align		4
.L_71:
        /*0018*/ 	.byte	0x04, 0x17
        /*001a*/ 	.short	(.L_73 - .L_72)
.L_72:
        /*001c*/ 	.word	0x00000000
        /*0020*/ 	.short	0x0001
        /*0022*/ 	.short	0x0008
        /*0024*/ 	.byte	0x00, 0xf5, 0x21, 0x00


	//----- nvinfo : EIATTR_KPARAM_INFO
	.align		4
.L_73:
        /*0028*/ 	.byte	0x04, 0x17
        /*002a*/ 	.short	(.L_75 - .L_74)
.L_74:
        /*002c*/ 	.word	0x00000000
        /*0030*/ 	.short	0x0000
        /*0032*/ 	.short	0x0000
        /*0034*/ 	.byte	0x00, 0xf5, 0x21, 0x00


	//----- nvinfo : EIATTR_SPARSE_MMA_MASK
	.align		4
.L_75:
        /*0038*/ 	.byte	0x03, 0x50
        /*003a*/ 	.short	0x0000


	//----- nvinfo : EIATTR_MAXREG_COUNT
	.align		4
        /*003c*/ 	.byte	0x03, 0x1b
        /*003e*/ 	.short	0x00ff


	//----- nvinfo : EIATTR_MERCURY_ISA_VERSION
	.align		4
        /*0040*/ 	.byte	0x03, 0x5f
        /*0042*/ 	.short	0x0101


	//----- nvinfo : EIATTR_VRC_CTA_INIT_COUNT
	.align		4
        /*0044*/ 	.byte	0x02, 0x4a
	.zero		1
	.zero		1


	//----- nvinfo : EIATTR_EXIT_INSTR_OFFSETS
	.align		4
        /*0048*/ 	.byte	0x04, 0x1c
        /*004a*/ 	.short	(.L_77 - .L_76)


	//   ....[0]....
.L_76:
        /*004c*/ 	.word	0x00000070


	//   ....[1]....
        /*0050*/ 	.word	0x00000100


	//----- nvinfo : EIATTR_CBANK_PARAM_SIZE
	.align		4
.L_77:
        /*0054*/ 	.byte	0x03, 0x19
        /*0056*/ 	.short	0x0014


	//----- nvinfo : EIATTR_PARAM_CBANK
	.align		4
        /*0058*/ 	.byte	0x04, 0x0a
        /*005a*/ 	.short	(.L_79 - .L_78)
	.align		4
.L_78:
        /*005c*/ 	.word	index@(.nv.constant0._Z17convertFp16ToFp32PfP6__halfi)
        /*0060*/ 	.short	0x0380
        /*0062*/ 	.short	0x0014


	//----- nvinfo : EIATTR_SW_WAR
	.align		4
.L_79:
        /*0064*/ 	.byte	0x04, 0x36
        /*0066*/ 	.short	(.L_81 - .L_80)
.L_80:
        /*0068*/ 	.word	0x00000008
.L_81:


//--------------------- .nv.info._Z17convertFp32ToFp16P6__halfPfi --------------------------
	.section	.nv.info._Z17convertFp32ToFp16P6__halfPfi,"",@"SHT_CUDA_INFO"
	.sectionflags	@""
	.align	4


	//----- nvinfo : EIATTR_CUDA_API_VERSION
	.align		4
        /*0000*/ 	.byte	0x04, 0x37
        /*0002*/ 	.short	(.L_83 - .L_82)
.L_82:
        /*0004*/ 	.word	0x00000082


	//----- nvinfo : EIATTR_KPARAM_INFO
	.align		4
.L_83:
        /*0008*/ 	.byte	0x04, 0x17
        /*000a*/ 	.short	(.L_85 - .L_84)
.L_84:
        /*000c*/ 	.word	0x00000000
        /*0010*/ 	.short	0x0002
        /*0012*/ 	.short	0x0010
        /*0014*/ 	.byte	0x00, 0xf0, 0x11, 0x00


	//----- nvinfo : EIATTR_KPARAM_INFO
	.align		4
.L_85:
        /*0018*/ 	.byte	0x04, 0x17
        /*001a*/ 	.short	(.L_87 - .L_86)
.L_86:
        /*001c*/ 	.word	0x00000000
        /*0020*/ 	.short	0x0001
        /*0022*/ 	.short	0x0008
        /*0024*/ 	.byte	0x00, 0xf5, 0x21, 0x00


	//----- nvinfo : EIATTR_KPARAM_INFO
	.align		4
.L_87:
        /*0028*/ 	.byte	0x04, 0x17
        /*002a*/ 	.short	(.L_89 - .L_88)
.L_88:
        /*002c*/ 	.word	0x00000000
        /*0030*/ 	.short	0x0000
        /*0032*/ 	.short	0x0000
        /*0034*/ 	.byte	0x00, 0xf5, 0x21, 0x00


	//----- nvinfo : EIATTR_SPARSE_MMA_MASK
	.align		4
.L_89:
        /*0038*/ 	.byte	0x03, 0x50
        /*003a*/ 	.short	0x0000


	//----- nvinfo : EIATTR_MAXREG_COUNT
	.align		4
        /*003c*/ 	.byte	0x03, 0x1b
        /*003e*/ 	.short	0x00ff


	//----- nvinfo : EIATTR_MERCURY_ISA_VERSION
	.align		4
        /*0040*/ 	.byte	0x03, 0x5f
        /*0042*/ 	.short	0x0101


	//----- nvinfo : EIATTR_VRC_CTA_INIT_COUNT
	.align		4
        /*0044*/ 	.byte	0x02, 0x4a
	.zero		1
	.zero		1


	//----- nvinfo : EIATTR_EXIT_INSTR_OFFSETS
	.align		4
        /*0048*/ 	.byte	0x04, 0x1c
        /*004a*/ 	.short	(.L_91 - .L_90)


	//   ....[0]....
.L_90:
        /*004c*/ 	.word	0x00000070


	//   ....[1]....
        /*0050*/ 	.word	0x00000100


	//----- nvinfo : EIATTR_CBANK_PARAM_SIZE
	.align		4
.L_91:
        /*0054*/ 	.byte	0x03, 0x19
        /*0056*/ 	.short	0x0014


	//----- nvinfo : EIATTR_PARAM_CBANK
	.align		4
        /*0058*/ 	.byte	0x04, 0x0a
        /*005a*/ 	.short	(.L_93 - .L_92)
	.align		4
.L_92:
        /*005c*/ 	.word	index@(.nv.constant0._Z17convertFp32ToFp16P6__halfPfi)
        /*0060*/ 	.short	0x0380
        /*0062*/ 	.short	0x0014


	//----- nvinfo : EIATTR_SW_WAR
	.align		4
.L_93:
        /*0064*/ 	.byte	0x04, 0x36
        /*0066*/ 	.short	(.L_95 - .L_94)
.L_94:
        /*0068*/ 	.word	0x00000008
.L_95:


//--------------------- .nv.callgraph             --------------------------
	.section	.nv.callgraph,"",@"SHT_CUDA_CALLGRAPH"
	.align	4
	.sectionentsize	8
	.align		4
        /*0000*/ 	.word	0x00000000
	.align		4
        /*0004*/ 	.word	0xffffffff
	.align		4
        /*0008*/ 	.word	0x00000000
	.align		4
        /*000c*/ 	.word	0xfffffffe
	.align		4
        /*0010*/ 	.word	0x00000000
	.align		4
        /*0014*/ 	.word	0xfffffffd
	.align		4
        /*0018*/ 	.word	0x00000000
	.align		4
        /*001c*/ 	.word	0xfffffffc


//--------------------- .text._Z9wmma_gemmP6__halfS0_Pfiiii --------------------------
	.section	.text._Z9wmma_gemmP6__halfS0_Pfiiii,"ax",@progbits
	.align	128
        .global         _Z9wmma_gemmP6__halfS0_Pfiiii
        .type           _Z9wmma_gemmP6__halfS0_Pfiiii,@function
        .size           _Z9wmma_gemmP6__halfS0_Pfiiii,(.L_x_20 - _Z9wmma_gemmP6__halfS0_Pfiiii)
        .other          _Z9wmma_gemmP6__halfS0_Pfiiii,@"STO_CUDA_ENTRY STV_DEFAULT"
_Z9wmma_gemmP6__halfS0_Pfiiii:
.text._Z9wmma_gemmP6__halfS0_Pfiiii:
[----:B------:R-:W-:Y:S08]  /*0000*/  LDC R1, c[0x0][0x37c] ;  /* 0x0000df00ff017b82 */ /* 0x000ff00000000800 */
[----:B------:R-:W0:Y:S01]  /*0010*/  LDC R21, c[0x0][0x3a4] ;  /* 0x0000e900ff157b82 */ /* 0x000e220000000800 */
[----:B------:R-:W1:Y:S01]  /*0020*/  S2R R0, SR_TID.X ;  /* 0x0000000000007919 */ /* 0x000e620000002100 */
[----:B------:R-:W2:Y:S01]  /*0030*/  LDCU UR7, c[0x0][0x3a0] ;  /* 0x00007400ff0777ac */ /* 0x000ea20008000800 */
[----:B------:R-:W-:-:S02]  /*0040*/  CS2R R18, SRZ ;  /* 0x0000000000127805 */ /* 0x000fc4000001ff00 */
[----:B------:R-:W-:Y:S02]  /*0050*/  CS2R R16, SRZ ;  /* 0x0000000000107805 */ /* 0x000fe4000001ff00 */
[----:B------:R-:W-:Y:S02]  /*0060*/  CS2R R14, SRZ ;  /* 0x00000000000e7805 */ /* 0x000fe4000001ff00 */
[----:B------:R-:W-:Y:S01]  /*0070*/  CS2R R12, SRZ ;  /* 0x00000000000c7805 */ /* 0x000fe2000001ff00 */
[----:B------:R-:W3:Y:S01]  /*0080*/  LDCU.64 UR10, c[0x0][0x358] ;  /* 0x00006b00ff0a77ac */ /* 0x000ee20008000a00 */
[----:B------:R-:W4:Y:S08]  /*0090*/  S2UR UR4, SR_CTAID.Y ;  /* 0x00000000000479c3 */ /* 0x000f300000002600 */
[----:B------:R-:W5:Y:S01]  /*00a0*/  S2UR UR5, SR_CTAID.X ;  /* 0x00000000000579c3 */ /* 0x000f620000002500 */
[----:B--2---:R-:W-:Y:S01]  /*00b0*/  UISETP.GE.AND UP0, UPT, UR7, 0x1, UPT ;  /* 0x000000010700788c */ /* 0x004fe2000bf06270 */
[----:B0-----:R-:W-:-:S04]  /*00c0*/  IABS R5, R21 ;  /* 0x0000001500057213 */ /* 0x001fc80000000000 */
[----:B------:R-:W0:Y:S01]  /*00d0*/  I2F.RP R4, R5 ;  /* 0x0000000500047306 */ /* 0x000e220000209400 */
[----:B-1----:R-:W-:-:S07]  /*00e0*/  SHF.R.U32.HI R0, RZ, 0x5, R0 ;  /* 0x00000005ff007819 */ /* 0x002fce0000011600 */
[----:B0-----:R-:W0:Y:S02]  /*00f0*/  MUFU.RCP R4, R4 ;  /* 0x0000000400047308 */ /* 0x001e240000001000 */
[----:B0-----:R-:W-:Y:S01]  /*0100*/  VIADD R2, R4, 0xffffffe ;  /* 0x0ffffffe04027836 */ /* 0x001fe20000000000 */
[----:B------:R-:W-:-:S05]  /*0110*/  IABS R4, R0 ;  /* 0x0000000000047213 */ /* 0x000fca0000000000 */
[----:B------:R0:W1:Y:S02]  /*0120*/  F2I.FTZ.U32.TRUNC.NTZ R3, R2 ;  /* 0x0000000200037305 */ /* 0x000064000021f000 */
[----:B0-----:R-:W-:Y:S02]  /*0130*/  IMAD.MOV.U32 R2, RZ, RZ, RZ ;  /* 0x000000ffff027224 */ /* 0x001fe400078e00ff */
[----:B-1----:R-:W-:-:S04]  /*0140*/  IMAD.MOV R6, RZ, RZ, -R3 ;  /* 0x000000ffff067224 */ /* 0x002fc800078e0a03 */
[----:B------:R-:W-:-:S04]  /*0150*/  IMAD R7, R6, R5, RZ ;  /* 0x0000000506077224 */ /* 0x000fc800078e02ff */
[----:B------:R-:W-:-:S06]  /*0160*/  IMAD.HI.U32 R3, R3, R7, R2 ;  /* 0x0000000703037227 */ /* 0x000fcc00078e0002 */
[----:B------:R-:W-:-:S04]  /*0170*/  IMAD.HI.U32 R3, R3, R4, RZ ;  /* 0x0000000403037227 */ /* 0x000fc800078e00ff */
[----:B------:R-:W-:-:S04]  /*0180*/  IMAD.MOV R6, RZ, RZ, -R3 ;  /* 0x000000ffff067224 */ /* 0x000fc800078e0a03 */
[----:B------:R-:W-:-:S05]  /*0190*/  IMAD R2, R5, R6, R4 ;  /* 0x0000000605027224 */ /* 0x000fca00078e0204 */
[----:B------:R-:W-:-:S13]  /*01a0*/  ISETP.GT.U32.AND P2, PT, R5, R2, PT ;  /* 0x000000020500720c */ /* 0x000fda0003f44070 */
[----:B------:R-:W-:Y:S02]  /*01b0*/  @!P2 IMAD.IADD R2, R2, 0x1, -R5 ;  /* 0x000000010202a824 */ /* 0x000fe400078e0a05 */
[----:B------:R-:W-:Y:S01]  /*01c0*/  @!P2 VIADD R3, R3, 0x1 ;  /* 0x000000010303a836 */ /* 0x000fe20000000000 */
[----:B------:R-:W-:Y:S02]  /*01d0*/  ISETP.NE.AND P2, PT, R21, RZ, PT ;  /* 0x000000ff1500720c */ /* 0x000fe40003f45270 */
[----:B------:R-:W-:Y:S02]  /*01e0*/  ISETP.GE.U32.AND P0, PT, R2, R5, PT ;  /* 0x000000050200720c */ /* 0x000fe40003f06070 */
[----:B------:R-:W-:-:S04]  /*01f0*/  LOP3.LUT R2, R0, R21, RZ, 0x3c, !PT ;  /* 0x0000001500027212 */ /* 0x000fc800078e3cff */
[----:B------:R-:W-:-:S07]  /*0200*/  ISETP.GE.AND P1, PT, R2, RZ, PT ;  /* 0x000000ff0200720c */ /* 0x000fce0003f26270 */
[----:B------:R-:W-:-:S06]  /*0210*/  @P0 VIADD R3, R3, 0x1 ;  /* 0x0000000103030836 */ /* 0x000fcc0000000000 */
[----:B------:R-:W-:Y:S01]  /*0220*/  @!P1 IMAD.MOV R3, RZ, RZ, -R3 ;  /* 0x000000ffff039224 */ /* 0x000fe200078e0a03 */
[----:B------:R-:W-:-:S05]  /*0230*/  @!P2 LOP3.LUT R3, RZ, R21, RZ, 0x33, !PT ;  /* 0x00000015ff03a212 */ /* 0x000fca00078e33ff */
[----:B------:R-:W-:Y:S02]  /*0240*/  IMAD.MOV R2, RZ, RZ, -R3 ;  /* 0x000000ffff027224 */ /* 0x000fe400078e0a03 */
[----:B------:R-:W-:Y:S02]  /*0250*/  IMAD.SHL.U32 R22, R3, 0x10, RZ ;  /* 0x0000001003167824 */ /* 0x000fe400078e00ff */
[C---:B------:R-:W-:Y:S02]  /*0260*/  IMAD R0, R21.reuse, R2, R0 ;  /* 0x0000000215007224 */ /* 0x040fe400078e0200 */
[----:B------:R-:W-:Y:S02]  /*0270*/  IMAD.SHL.U32 R21, R21, 0x10, RZ ;  /* 0x0000001015157824 */ /* 0x000fe400078e00ff */
[----:B------:R-:W-:Y:S02]  /*0280*/  IMAD.SHL.U32 R0, R0, 0x10, RZ ;  /* 0x0000001000007824 */ /* 0x000fe400078e00ff */
[----:B----4-:R-:W-:-:S02]  /*0290*/  IMAD R22, R21, UR4, R22 ;  /* 0x0000000415167c24 */ /* 0x010fc4000f8e0216 */
[----:B-----5:R-:W-:Y:S01]  /*02a0*/  IMAD R21, R21, UR5, R0 ;  /* 0x0000000515157c24 */ /* 0x020fe2000f8e0200 */
[----:B---3--:R-:W-:Y:S06]  /*02b0*/  BRA.U !UP0, `(.L_x_0) ;  /* 0x0000001108547547 */ /* 0x008fec000b800000 */
[----:B------:R-:W-:Y:S02]  /*02c0*/  UISETP.GE.U32.AND UP0, UPT, UR7, 0x31, UPT ;  /* 0x000000310700788c */ /* 0x000fe4000bf06070 */
[----:B------:R-:W-:Y:S01]  /*02d0*/  IMAD R20, R22, UR7, RZ ;  /* 0x0000000716147c24 */ /* 0x000fe2000f8e02ff */
[----:B------:R-:W-:Y:S01]  /*02e0*/  UIADD3 UR4, UPT, UPT, UR7, -0x1, URZ ;  /* 0xffffffff07047890 */ /* 0x000fe2000fffe0ff */
[----:B------:R-:W-:Y:S01]  /*02f0*/  SHF.R.S32.HI R2, RZ, 0x1f, R21 ;  /* 0x0000001fff027819 */ /* 0x000fe20000011415 */
[----:B------:R-:W-:Y:S02]  /*0300*/  IMAD.MOV.U32 R33, RZ, RZ, RZ ;  /* 0x000000ffff217224 */ /* 0x000fe400078e00ff */
[----:B------:R-:W-:Y:S01]  /*0310*/  ULEA.HI UR4, UR4, 0x1, URZ, 0x1c ;  /* 0x0000000104047891 */ /* 0x000fe2000f8fe0ff */
[----:B------:R-:W-:Y:S01]  /*0320*/  IMAD.MOV.U32 R19, RZ, RZ, RZ ;  /* 0x000000ffff137224 */ /* 0x000fe200078e00ff */
[----:B------:R-:W-:Y:S02]  /*0330*/  SHF.R.S32.HI R3, RZ, 0x1f, R20 ;  /* 0x0000001fff037819 */ /* 0x000fe40000011414 */
[----:B------:R-:W-:Y:S01]  /*0340*/  ULOP3.LUT UR6, UR4, 0x3, URZ, 0xc0, !UPT ;  /* 0x0000000304067892 */ /* 0x000fe2000f8ec0ff */
[----:B------:R-:W-:Y:S11]  /*0350*/  BRA.U !UP0, `(.L_x_1) ;  /* 0x0000000d08307547 */ /* 0x000ff6000b800000 */
[----:B------:R-:W0:Y:S01]  /*0360*/  LDCU.64 UR14, c[0x0][0x398] ;  /* 0x00007300ff0e77ac */ /* 0x000e220008000a00 */
[----:B------:R-:W-:Y:S01]  /*0370*/  IMAD.MOV.U32 R25, RZ, RZ, RZ ;  /* 0x000000ffff197224 */ /* 0x000fe200078e00ff */
[----:B------:R-:W-:Y:S01]  /*0380*/  CS2R R18, SRZ ;  /* 0x0000000000127805 */ /* 0x000fe2000001ff00 */
[----:B------:R-:W-:Y:S01]  /*0390*/  IMAD.MOV.U32 R33, RZ, RZ, RZ ;  /* 0x000000ffff217224 */ /* 0x000fe200078e00ff */
[----:B------:R-:W1:Y:S01]  /*03a0*/  LDCU.64 UR12, c[0x0][0x380] ;  /* 0x00007000ff0c77ac */ /* 0x000e620008000a00 */
[----:B------:R-:W-:Y:S02]  /*03b0*/  CS2R R16, SRZ ;  /* 0x0000000000107805 */ /* 0x000fe4000001ff00 */
[----:B------:R-:W-:Y:S02]  /*03c0*/  CS2R R14, SRZ ;  /* 0x00000000000e7805 */ /* 0x000fe4000001ff00 */
[----:B------:R-:W-:Y:S01]  /*03d0*/  CS2R R12, SRZ ;  /* 0x00000000000c7805 */ /* 0x000fe2000001ff00 */
[----:B------:R-:W-:-:S04]  /*03e0*/  ULOP3.LUT UR4, UR4, 0x1ffffffc, URZ, 0xc0, !UPT ;  /* 0x1ffffffc04047892 */ /* 0x000fc8000f8ec0ff */
[----:B------:R-:W-:Y:S02]  /*03f0*/  UIADD3 UR4, UPT, UPT, -UR4, URZ, URZ ;  /* 0x000000ff04047290 */ /* 0x000fe4000fffe1ff */
[----:B0-----:R-:W-:Y:S01]  /*0400*/  UIMAD UR7, UR15, 0x30, URZ ;  /* 0x000000300f0778a4 */ /* 0x001fe2000f8e02ff */
[----:B------:R-:W-:Y:S01]  /*0410*/  ISETP.GE.AND P0, PT, R22, UR14, PT ;  /* 0x0000000e16007c0c */ /* 0x000fe2000bf06270 */
[----:B------:R-:W-:Y:S02]  /*0420*/  USHF.L.U32 UR8, UR15, 0x5, URZ ;  /* 0x000000050f087899 */ /* 0x000fe400080006ff */
[----:B------:R-:W-:Y:S01]  /*0430*/  IMAD.U32 R26, RZ, RZ, UR4 ;  /* 0x00000004ff1a7e24 */ /* 0x000fe2000f8e00ff */
[----:B------:R-:W-:Y:S01]  /*0440*/  USHF.L.U32 UR5, UR15, 0x4, URZ ;  /* 0x000000040f057899 */ /* 0x000fe200080006ff */
[C---:B-1----:R-:W-:Y:S01]  /*0450*/  LEA R24, P1, R20.reuse, UR12, 0x1 ;  /* 0x0000000c14187c11 */ /* 0x042fe2000f8208ff */
[----:B------:R-:W-:Y:S02]  /*0460*/  IMAD.U32 R31, RZ, RZ, UR7 ;  /* 0x00000007ff1f7e24 */ /* 0x000fe4000f8e00ff */
[----:B------:R-:W-:Y:S01]  /*0470*/  IMAD.U32 R29, RZ, RZ, UR8 ;  /* 0x00000008ff1d7e24 */ /* 0x000fe2000f8e00ff */
[----:B------:R-:W-:Y:S01]  /*0480*/  LEA.HI.X R23, R20, UR13, R3, 0x1, P1 ;  /* 0x0000000d14177c11 */ /* 0x000fe200088f0c03 */
[----:B------:R-:W-:Y:S01]  /*0490*/  IMAD.U32 R27, RZ, RZ, UR5 ;  /* 0x00000005ff1b7e24 */ /* 0x000fe2000f8e00ff */
[----:B------:R-:W0:Y:S07]  /*04a0*/  LDCU.64 UR12, c[0x0][0x388] ;  /* 0x00007100ff0c77ac */ /* 0x000e2e0008000a00 */
.L_x_9:
[----:B-1----:R-:W1:Y:S01]  /*04b0*/  @!P0 S2R R34, SR_LANEID ;  /* 0x0000000000228919 */ /* 0x002e620000000000 */
[----:B------:R-:W2:Y:S01]  /*04c0*/  @!P0 LDC R0, c[0x0][0x3a0] ;  /* 0x0000e800ff008b82 */ /* 0x000ea20000000800 */
[----:B------:R-:W-:Y:S01]  /*04d0*/  @!P0 IMAD.MOV.U32 R35, RZ, RZ, RZ ;  /* 0x000000ffff238224 */ /* 0x000fe200078e00ff */
[----:B--2---:R-:W-:Y:S02]  /*04e0*/  @!P0 SHF.R.U32.HI R28, RZ, 0x1, R0 ;  /* 0x00000001ff1c8819 */ /* 0x004fe40000011600 */
[----:B-1----:R-:W-:Y:S02]  /*04f0*/  @!P0 SHF.R.U32.HI R37, RZ, 0x2, R34 ;  /* 0x00000002ff258819 */ /* 0x002fe40000011622 */
[----:B------:R-:W-:-:S05]  /*0500*/  @!P0 LOP3.LUT R34, R34, 0x3, RZ, 0xc0, !PT ;  /* 0x0000000322228812 */ /* 0x000fca00078ec0ff */
[----:B------:R-:W-:-:S03]  /*0510*/  @!P0 IMAD.WIDE.U32 R34, R37, R28, R34 ;  /* 0x0000001c25228225 */ /* 0x000fc600078e0022 */
[----:B------:R-:W-:-:S04]  /*0520*/  @!P0 LEA R36, P1, R34, R24, 0x2 ;  /* 0x0000001822248211 */ /* 0x000fc800078210ff */
[----:B------:R-:W-:-:S03]  /*0530*/  @!P0 LEA.HI.X R37, R34, R23, R35, 0x2, P1 ;  /* 0x0000001722258211 */ /* 0x000fc600008f1423 */
[----:B------:R-:W-:Y:S02]  /*0540*/  @!P0 IMAD.WIDE.U32 R34, R0, 0x10, R36 ;  /* 0x0000001000228825 */ /* 0x000fe400078e0024 */
[----:B------:R1:W5:Y:S01]  /*0550*/  @!P0 LDG.E R8, desc[UR10][R36.64] ;  /* 0x0000000a24088981 */ /* 0x000362000c1e1900 */
[----:B------:R-:W2:Y:S03]  /*0560*/  LDC R0, c[0x0][0x39c] ;  /* 0x0000e700ff007b82 */ /* 0x000ea60000000800 */
[----:B------:R1:W5:Y:S04]  /*0570*/  @!P0 LDG.E R10, desc[UR10][R36.64+0x10] ;  /* 0x0000100a240a8981 */ /* 0x000368000c1e1900 */
[----:B------:R1:W5:Y:S04]  /*0580*/  @!P0 LDG.E R9, desc[UR10][R34.64] ;  /* 0x0000000a22098981 */ /* 0x000368000c1e1900 */
[----:B------:R1:W5:Y:S01]  /*0590*/  @!P0 LDG.E R11, desc[UR10][R34.64+0x10] ;  /* 0x0000100a220b8981 */ /* 0x000362000c1e1900 */
[----:B------:R-:W-:Y:S05]  /*05a0*/  @!P0 WARPSYNC.ALL ;  /* 0x0000000000008948 */ /* 0x000fea0003800000 */
[----:B--2---:R-:W-:-:S13]  /*05b0*/  ISETP.GE.AND P1, PT, R21, R0, PT ;  /* 0x000000001500720c */ /* 0x004fda0003f26270 */
[----:B-1----:R-:W-:Y:S05]  /*05c0*/  @P1 BRA `(.L_x_2) ;  /* 0x0000000000581947 */ /* 0x002fea0003800000 */
[----:B------:R-:W1:Y:S01]  /*05d0*/  S2R R5, SR_LANEID ;  /* 0x0000000000057919 */ /* 0x000e620000000000 */
[----:B------:R-:W-:Y:S02]  /*05e0*/  SHF.R.U32.HI R7, RZ, 0x1, R0 ;  /* 0x00000001ff077819 */ /* 0x000fe40000011600 */
[----:B------:R-:W-:Y:S02]  /*05f0*/  IADD3 R6, P2, PT, R21, R25, RZ ;  /* 0x0000001915067210 */ /* 0x000fe40007f5e0ff */
[----:B-1----:R-:W-:Y:S02]  /*0600*/  LOP3.LUT R4, R5, 0x3, RZ, 0xc0, !PT ;  /* 0x0000000305047812 */ /* 0x002fe400078ec0ff */
[----:B------:R-:W-:Y:S01]  /*0610*/  SHF.R.U32.HI R28, RZ, 0x2, R5 ;  /* 0x00000002ff1c7819 */ /* 0x000fe20000011605 */
[----:B------:R-:W-:-:S04]  /*0620*/  IMAD.MOV.U32 R5, RZ, RZ, RZ ;  /* 0x000000ffff057224 */ /* 0x000fc800078e00ff */
[----:B------:R-:W-:Y:S01]  /*0630*/  IMAD.WIDE.U32 R4, R28, R7, R4 ;  /* 0x000000071c047225 */ /* 0x000fe200078e0004 */
[----:B------:R-:W-:Y:S02]  /*0640*/  LEA.HI.X.SX32 R7, R25, R2, 0x1, P2 ;  /* 0x0000000219077211 */ /* 0x000fe400010f0eff */
[----:B0-----:R-:W-:-:S04]  /*0650*/  LEA R37, P2, R6, UR12, 0x1 ;  /* 0x0000000c06257c11 */ /* 0x001fc8000f8408ff */
[----:B------:R-:W-:Y:S02]  /*0660*/  LEA.HI.X R7, R6, UR13, R7, 0x1, P2 ;  /* 0x0000000d06077c11 */ /* 0x000fe400090f0c07 */
[----:B------:R-:W-:-:S04]  /*0670*/  LEA R36, P2, R4, R37, 0x2 ;  /* 0x0000002504247211 */ /* 0x000fc800078410ff */
[----:B------:R-:W-:-:S03]  /*0680*/  LEA.HI.X R37, R4, R7, R5, 0x2, P2 ;  /* 0x0000000704257211 */ /* 0x000fc600010f1405 */
[----:B------:R-:W-:Y:S02]  /*0690*/  IMAD.WIDE.U32 R34, R0, 0x10, R36 ;  /* 0x0000001000227825 */ /* 0x000fe400078e0024 */
[----:B------:R-:W2:Y:S04]  /*06a0*/  LDG.E R6, desc[UR10][R36.64] ;  /* 0x0000000a24067981 */ /* 0x000ea8000c1e1900 */
[----:B------:R-:W3:Y:S04]  /*06b0*/  LDG.E R4, desc[UR10][R36.64+0x10] ;  /* 0x0000100a24047981 */ /* 0x000ee8000c1e1900 */
[----:B------:R-:W4:Y:S04]  /*06c0*/  LDG.E R7, desc[UR10][R34.64] ;  /* 0x0000000a22077981 */ /* 0x000f28000c1e1900 */
[----:B------:R-:W4:Y:S01]  /*06d0*/  LDG.E R5, desc[UR10][R34.64+0x10] ;  /* 0x0000100a22057981 */ /* 0x000f22000c1e1900 */
[----:B------:R-:W-:Y:S05]  /*06e0*/  WARPSYNC.ALL ;  /* 0x0000000000007948 */ /* 0x000fea0003800000 */
[----:B--2---:R-:W1:Y:S04]  /*06f0*/  MOVM.16.MT88 R6, R6 ;  /* 0x000000000606723a */ /* 0x004e680000000000 */
[----:B---3--:R-:W2:Y:S04]  /*0700*/  MOVM.16.MT88 R4, R4 ;  /* 0x000000000404723a */ /* 0x008ea80000000000 */
[----:B----4-:R-:W3:Y:S04]  /*0710*/  MOVM.16.MT88 R7, R7 ;  /* 0x000000000707723a */ /* 0x010ee80000000000 */
[----:B------:R-:W4:Y:S02]  /*0720*/  MOVM.16.MT88 R5, R5 ;  /* 0x000000000505723a */ /* 0x000f240000000000 */
.L_x_2:
[----:B------:R-:W-:Y:S05]  /*0730*/  WARPSYNC.ALL ;  /* 0x0000000000007948 */ /* 0x000fea0003800000 */
[C---:B-1-3-5:R-:W-:Y:S08]  /*0740*/  HMMA.16816.F32 R12, R8.reuse, R6, R12 ;  /* 0x00000006080c723c */ /* 0x06aff0000000180c */
[----:B--2-4-:R-:W-:Y:S01]  /*0750*/  HMMA.16816.F32 R16, R8, R4, R16 ;  /* 0x000000040810723c */ /* 0x014fe20000001810 */
[----:B------:R-:W-:-:S04]  /*0760*/  NOP ;  /* 0x0000000000007918 */ /* 0x000fc80000000000 */
[----:B------:R-:W-:-:S15]  /*0770*/  @P0 BRA `(.L_x_3) ;  /* 0x00000000003c0947 */ /* 0x000fde0003800000 */
[----:B------:R-:W1:Y:S01]  /*0780*/  S2R R8, SR_LANEID ;  /* 0x0000000000087919 */ /* 0x000e620000000000 */
[----:B------:R-:W2:Y:S01]  /*0790*/  LDC R35, c[0x0][0x3a0] ;  /* 0x0000e800ff237b82 */ /* 0x000ea20000000800 */
[----:B------:R-:W-:Y:S01]  /*07a0*/  IMAD.MOV.U32 R9, RZ, RZ, RZ ;  /* 0x000000ffff097224 */ /* 0x000fe200078e00ff */
[----:B--2---:R-:W-:Y:S02]  /*07b0*/  SHF.R.U32.HI R10, RZ, 0x1, R35 ;  /* 0x00000001ff0a7819 */ /* 0x004fe40000011623 */
[----:B-1----:R-:W-:Y:S02]  /*07c0*/  SHF.R.U32.HI R11, RZ, 0x2, R8 ;  /* 0x00000002ff0b7819 */ /* 0x002fe40000011608 */
[----:B------:R-:W-:-:S05]  /*07d0*/  LOP3.LUT R8, R8, 0x3, RZ, 0xc0, !PT ;  /* 0x0000000308087812 */ /* 0x000fca00078ec0ff */
[----:B------:R-:W-:-:S03]  /*07e0*/  IMAD.WIDE.U32 R8, R11, R10, R8 ;  /* 0x0000000a0b087225 */ /* 0x000fc600078e0008 */
[----:B------:R-:W-:-:S04]  /*07f0*/  LEA R36, P2, R8, R24, 0x2 ;  /* 0x0000001808247211 */ /* 0x000fc800078410ff */
[----:B------:R-:W-:-:S03]  /*0800*/  LEA.HI.X R37, R8, R23, R9, 0x2, P2 ;  /* 0x0000001708257211 */ /* 0x000fc600010f1409 */
[----:B------:R-:W-:Y:S02]  /*0810*/  IMAD.WIDE.U32 R34, R35, 0x10, R36 ;  /* 0x0000001023227825 */ /* 0x000fe400078e0024 */
[----:B------:R1:W5:Y:S04]  /*0820*/  LDG.E R8, desc[UR10][R36.64+0x20] ;  /* 0x0000200a24087981 */ /* 0x000368000c1e1900 */
[----:B------:R1:W5:Y:S04]  /*0830*/  LDG.E R10, desc[UR10][R36.64+0x30] ;  /* 0x0000300a240a7981 */ /* 0x000368000c1e1900 */
[----:B------:R1:W5:Y:S04]  /*0840*/  LDG.E R9, desc[UR10][R34.64+0x20] ;  /* 0x0000200a22097981 */ /* 0x000368000c1e1900 */
[----:B------:R1:W5:Y:S01]  /*0850*/  LDG.E R11, desc[UR10][R34.64+0x30] ;  /* 0x0000300a220b7981 */ /* 0x000362000c1e1900 */
[----:B0-----:R-:W-:Y:S05]  /*0860*/  WARPSYNC.ALL ;  /* 0x0000000000007948 */ /* 0x001fea0003800000 */
.L_x_3:
[----:B------:R-:W-:Y:S05]  /*0870*/  @P1 BRA `(.L_x_4) ;  /* 0x0000000000581947 */ /* 0x000fea0003800000 */
[----:B------:R-:W2:Y:S01]  /*0880*/  S2R R5, SR_LANEID ;  /* 0x0000000000057919 */ /* 0x000ea20000000000 */
[----:B------:R-:W-:Y:S02]  /*0890*/  SHF.R.U32.HI R6, RZ, 0x1, R0 ;  /* 0x00000001ff067819 */ /* 0x000fe40000011600 */
[----:B------:R-:W-:Y:S02]  /*08a0*/  IADD3 R7, P2, PT, R21, R27, RZ ;  /* 0x0000001b15077210 */ /* 0x000fe40007f5e0ff */
[----:B--2---:R-:W-:Y:S02]  /*08b0*/  LOP3.LUT R4, R5, 0x3, RZ, 0xc0, !PT ;  /* 0x0000000305047812 */ /* 0x004fe400078ec0ff */
[----:B-1----:R-:W-:Y:S01]  /*08c0*/  SHF.R.U32.HI R35, RZ, 0x2, R5 ;  /* 0x00000002ff237819 */ /* 0x002fe20000011605 */
        /* <DEDUP_REMOVED lines=13> */
[----:B--2---:R-:W2:Y:S04]  /*09a0*/  MOVM.16.MT88 R6, R6 ;  /* 0x000000000606723a */ /* 0x004ea80000000000 */
[----:B---3--:R-:W3:Y:S04]  /*09b0*/  MOVM.16.MT88 R4, R4 ;  /* 0x000000000404723a */ /* 0x008ee80000000000 */
[----:B----4-:R-:W4:Y:S04]  /*09c0*/  MOVM.16.MT88 R7, R7 ;  /* 0x000000000707723a */ /* 0x010f280000000000 */
[----:B------:R-:W0:Y:S02]  /*09d0*/  MOVM.16.MT88 R5, R5 ;  /* 0x000000000505723a */ /* 0x000e240000000000 */
.L_x_4:
[----:B------:R-:W-:Y:S05]  /*09e0*/  WARPSYNC.ALL ;  /* 0x0000000000007948 */ /* 0x000fea0003800000 */
[C---:B--2-45:R-:W-:Y:S08]  /*09f0*/  HMMA.16816.F32 R12, R8.reuse, R6, R12 ;  /* 0x00000006080c723c */ /* 0x074ff0000000180c */
[----:B0--3--:R-:W-:Y:S01]  /*0a00*/  HMMA.16816.F32 R16, R8, R4, R16 ;  /* 0x000000040810723c */ /* 0x009fe20000001810 */
[----:B------:R-:W-:-:S04]  /*0a10*/  NOP ;  /* 0x0000000000007918 */ /* 0x000fc80000000000 */
[----:B------:R-:W-:-:S15]  /*0a20*/  @P0 BRA `(.L_x_5) ;  /* 0x00000000003c0947 */ /* 0x000fde0003800000 */
[----:B------:R-:W0:Y:S01]  /*0a30*/  S2R R8, SR_LANEID ;  /* 0x0000000000087919 */ /* 0x000e220000000000 */
[----:B-1----:R-:W1:Y:S01]  /*0a40*/  LDC R35, c[0x0][0x3a0] ;  /* 0x0000e800ff237b82 */ /* 0x002e620000000800 */
[----:B------:R-:W-:Y:S01]  /*0a50*/  IMAD.MOV.U32 R9, RZ, RZ, RZ ;  /* 0x000000ffff097224 */ /* 0x000fe200078e00ff */
[----:B-1----:R-:W-:Y:S02]  /*0a60*/  SHF.R.U32.HI R10, RZ, 0x1, R35 ;  /* 0x00000001ff0a7819 */ /* 0x002fe40000011623 */
[----:B0-----:R-:W-:Y:S02]  /*0a70*/  SHF.R.U32.HI R11, RZ, 0x2, R8 ;  /* 0x00000002ff0b7819 */ /* 0x001fe40000011608 */
        /* <DEDUP_REMOVED lines=9> */
[----:B------:R-:W-:Y:S05]  /*0b10*/  WARPSYNC.ALL ;  /* 0x0000000000007948 */ /* 0x000fea0003800000 */
.L_x_5:
[----:B------:R-:W-:Y:S05]  /*0b20*/  @P1 BRA `(.L_x_6) ;  /* 0x0000000000581947 */ /* 0x000fea0003800000 */
[----:B------:R-:W2:Y:S01]  /*0b30*/  S2R R5, SR_LANEID ;  /* 0x0000000000057919 */ /* 0x000ea20000000000 */
[----:B------:R-:W-:Y:S02]  /*0b40*/  SHF.R.U32.HI R6, RZ, 0x1, R0 ;  /* 0x00000001ff067819 */ /* 0x000fe40000011600 */
[----:B------:R-:W-:Y:S02]  /*0b50*/  IADD3 R7, P2, PT, R21, R29, RZ ;  /* 0x0000001d15077210 */ /* 0x000fe40007f5e0ff */
[----:B--2---:R-:W-:Y:S02]  /*0b60*/  LOP3.LUT R4, R5, 0x3, RZ, 0xc0, !PT ;  /* 0x0000000305047812 */ /* 0x004fe400078ec0ff */
[----:B01----:R-:W-:Y:S01]  /*0b70*/  SHF.R.U32.HI R35, RZ, 0x2, R5 ;  /* 0x00000002ff237819 */ /* 0x003fe20000011605 */
[----:B------:R-:W-:-:S04]  /*0b80*/  IMAD.MOV.U32 R5, RZ, RZ, RZ ;  /* 0x000000ffff057224 */ /* 0x000fc800078e00ff */
[----:B------:R-:W-:Y:S01]  /*0b90*/  IMAD.WIDE.U32 R4, R35, R6, R4 ;  /* 0x0000000623047225 */ /* 0x000fe200078e0004 */
[----:B------:R-:W-:Y:S02]  /*0ba0*/  LEA.HI.X.SX32 R6, R29, R2, 0x1, P2 ;  /* 0x000000021d067211 */ /* 0x000fe400010f0eff */
[----:B------:R-:W-:-:S04]  /*0bb0*/  LEA R35, P2, R7, UR12, 0x1 ;  /* 0x0000000c07237c11 */ /* 0x000fc8000f8408ff */
        /* <DEDUP_REMOVED lines=13> */
.L_x_6:
        /* <DEDUP_REMOVED lines=20> */
.L_x_7:
        /* <DEDUP_REMOVED lines=23> */
.L_x_8:
[----:B------:R-:W-:Y:S01]  /*0f40*/  VIADD R26, R26, 0x4 ;  /* 0x000000041a1a7836 */ /* 0x000fe20000000000 */
[----:B------:R-:W-:Y:S01]  /*0f50*/  IADD3 R24, P2, PT, R24, 0x80, RZ ;  /* 0x0000008018187810 */ /* 0x000fe20007f5e0ff */
[----:B------:R-:W-:Y:S05]  /*0f60*/  WARPSYNC.ALL ;  /* 0x0000000000007948 */ /* 0x000fea0003800000 */
[----:B------:R-:W-:Y:S01]  /*0f70*/  ISETP.NE.AND P1, PT, R26, RZ, PT ;  /* 0x000000ff1a00720c */ /* 0x000fe20003f25270 */
[----:B--2-45:R-:W-:Y:S01]  /*0f80*/  HMMA.16816.F32 R12, R8, R6, R12 ;  /* 0x00000006080c723c */ /* 0x034fe2000000180c */
[C---:B------:R-:W-:Y:S02]  /*0f90*/  IMAD R31, R0.reuse, 0x40, R31 ;  /* 0x00000040001f7824 */ /* 0x040fe400078e021f */
[----:B------:R-:W-:-:S02]  /*0fa0*/  IMAD R29, R0, 0x40, R29 ;  /* 0x00000040001d7824 */ /* 0x000fc400078e021d */
[C---:B------:R-:W-:Y:S02]  /*0fb0*/  IMAD R27, R0.reuse, 0x40, R27 ;  /* 0x00000040001b7824 */ /* 0x040fe400078e021b */
[----:B------:R-:W-:Y:S01]  /*0fc0*/  IMAD R25, R0, 0x40, R25 ;  /* 0x0000004000197824 */ /* 0x000fe200078e0219 */
[----:B0--3--:R-:W-:Y:S01]  /*0fd0*/  HMMA.16816.F32 R16, R8, R4, R16 ;  /* 0x000000040810723c */ /* 0x009fe20000001810 */
[----:B------:R-:W-:Y:S02]  /*0fe0*/  VIADD R33, R33, 0x40 ;  /* 0x0000004021217836 */ /* 0x000fe40000000000 */
[----:B------:R-:W-:Y:S01]  /*0ff0*/  IMAD.X R23, RZ, RZ, R23, P2 ;  /* 0x000000ffff177224 */ /* 0x000fe200010e0617 */
[----:B------:R-:W-:-:S01]  /*1000*/  NOP ;  /* 0x0000000000007918 */ /* 0x000fc20000000000 */
[----:B------:R-:W-:-:S15]  /*1010*/  @P1 BRA `(.L_x_9) ;  /* 0xfffffff400241947 */ /* 0x000fde000383ffff */
.L_x_1:
[----:B------:R-:W-:-:S09]  /*1020*/  UISETP.NE.AND UP0, UPT, UR6, URZ, UPT ;  /* 0x000000ff0600728c */ /* 0x000fd2000bf05270 */
[----:B------:R-:W-:Y:S05]  /*1030*/  BRA.U !UP0, `(.L_x_0) ;  /* 0x0000000108f47547 */ /* 0x000fea000b800000 */
[----:B------:R-:W0:Y:S01]  /*1040*/  LDCU.64 UR8, c[0x0][0x380] ;  /* 0x00007000ff0877ac */ /* 0x000e220008000a00 */
[----:B------:R-:W-:Y:S01]  /*1050*/  IADD3 R20, P1, PT, R20, R33, RZ ;  /* 0x0000002114147210 */ /* 0x000fe20007f3e0ff */
[----:B------:R-:W2:Y:S04]  /*1060*/  LDCU.64 UR12, c[0x0][0x398] ;  /* 0x00007300ff0c77ac */ /* 0x000ea80008000a00 */
[----:B------:R-:W-:Y:S01]  /*1070*/  IMAD.X R3, RZ, RZ, R3, P1 ;  /* 0x000000ffff037224 */ /* 0x000fe200008e0603 */
[----:B------:R-:W-:Y:S01]  /*1080*/  UIADD3 UR4, UPT, UPT, -UR6, URZ, URZ ;  /* 0x000000ff06047290 */ /* 0x000fe2000fffe1ff */
[----:B------:R-:W3:Y:S05]  /*1090*/  LDCU.64 UR14, c[0x0][0x388] ;  /* 0x00007100ff0e77ac */ /* 0x000eea0008000a00 */
[----:B------:R-:W-:Y:S01]  /*10a0*/  IMAD.U32 R23, RZ, RZ, UR4 ;  /* 0x00000004ff177e24 */ /* 0x000fe2000f8e00ff */
[----:B0-----:R-:W-:-:S02]  /*10b0*/  LEA R0, P1, R20, UR8, 0x1 ;  /* 0x0000000814007c11 */ /* 0x001fc4000f8208ff */
[----:B--2---:R-:W-:Y:S01]  /*10c0*/  ISETP.GE.AND P0, PT, R22, UR12, PT ;  /* 0x0000000c16007c0c */ /* 0x004fe2000bf06270 */
[----:B------:R-:W-:Y:S01]  /*10d0*/  IMAD R33, R33, UR13, RZ ;  /* 0x0000000d21217c24 */ /* 0x000fe2000f8e02ff */
[----:B------:R-:W-:-:S11]  /*10e0*/  LEA.HI.X R3, R20, UR9, R3, 0x1, P1 ;  /* 0x0000000914037c11 */ /* 0x000fd600088f0c03 */
.L_x_11:
[----:B------:R-:W0:Y:S01]  /*10f0*/  @!P0 S2R R24, SR_LANEID ;  /* 0x0000000000188919 */ /* 0x000e220000000000 */
[----:B------:R-:W2:Y:S01]  /*1100*/  @!P0 LDC R29, c[0x0][0x3a0] ;  /* 0x0000e800ff1d8b82 */ /* 0x000ea20000000800 */
[----:B------:R-:W-:-:S07]  /*1110*/  @!P0 IMAD.MOV.U32 R25, RZ, RZ, RZ ;  /* 0x000000ffff198224 */ /* 0x000fce00078e00ff */
[----:B------:R-:W4:Y:S01]  /*1120*/  LDC R20, c[0x0][0x39c] ;  /* 0x0000e700ff147b82 */ /* 0x000f220000000800 */
[----:B--2---:R-:W-:Y:S02]  /*1130*/  @!P0 SHF.R.U32.HI R26, RZ, 0x1, R29 ;  /* 0x00000001ff1a8819 */ /* 0x004fe4000001161d */
[----:B0-----:R-:W-:Y:S02]  /*1140*/  @!P0 SHF.R.U32.HI R27, RZ, 0x2, R24 ;  /* 0x00000002ff1b8819 */ /* 0x001fe40000011618 */
[----:B------:R-:W-:-:S05]  /*1150*/  @!P0 LOP3.LUT R24, R24, 0x3, RZ, 0xc0, !PT ;  /* 0x0000000318188812 */ /* 0x000fca00078ec0ff */
[----:B------:R-:W-:-:S03]  /*1160*/  @!P0 IMAD.WIDE.U32 R26, R27, R26, R24 ;  /* 0x0000001a1b1a8225 */ /* 0x000fc600078e0018 */
[----:B------:R-:W-:-:S04]  /*1170*/  @!P0 LEA R24, P1, R26, R0, 0x2 ;  /* 0x000000001a188211 */ /* 0x000fc800078210ff */
[----:B------:R-:W-:-:S03]  /*1180*/  @!P0 LEA.HI.X R25, R26, R3, R27, 0x2, P1 ;  /* 0x000000031a198211 */ /* 0x000fc600008f141b */
[----:B------:R-:W-:Y:S02]  /*1190*/  @!P0 IMAD.WIDE.U32 R26, R29, 0x10, R24 ;  /* 0x000000101d1a8825 */ /* 0x000fe400078e0018 */
[----:B------:R0:W5:Y:S04]  /*11a0*/  @!P0 LDG.E R8, desc[UR10][R24.64] ;  /* 0x0000000a18088981 */ /* 0x000168000c1e1900 */
[----:B------:R0:W5:Y:S04]  /*11b0*/  @!P0 LDG.E R10, desc[UR10][R24.64+0x10] ;  /* 0x0000100a180a8981 */ /* 0x000168000c1e1900 */
[----:B------:R0:W5:Y:S04]  /*11c0*/  @!P0 LDG.E R9, desc[UR10][R26.64] ;  /* 0x0000000a1a098981 */ /* 0x000168000c1e1900 */
[----:B------:R0:W5:Y:S01]  /*11d0*/  @!P0 LDG.E R11, desc[UR10][R26.64+0x10] ;  /* 0x0000100a1a0b8981 */ /* 0x000162000c1e1900 */
[----:B----4-:R-:W-:Y:S01]  /*11e0*/  ISETP.GE.AND P1, PT, R21, R20, PT ;  /* 0x000000141500720c */ /* 0x010fe20003f26270 */
[----:B------:R-:W-:-:S12]  /*11f0*/  @!P0 WARPSYNC.ALL ;  /* 0x0000000000008948 */ /* 0x000fd80003800000 */
[----:B0-----:R-:W-:Y:S05]  /*1200*/  @P1 BRA `(.L_x_10) ;  /* 0x0000000000581947 */ /* 0x001fea0003800000 */
[----:B------:R-:W0:Y:S01]  /*1210*/  S2R R5, SR_LANEID ;  /* 0x0000000000057919 */ /* 0x000e220000000000 */
[----:B------:R-:W-:Y:S02]  /*1220*/  SHF.R.U32.HI R24, RZ, 0x1, R20 ;  /* 0x00000001ff187819 */ /* 0x000fe40000011614 */
[----:B------:R-:W-:-:S04]  /*1230*/  IADD3 R7, P1, PT, R21, R33, RZ ;  /* 0x0000002115077210 */ /* 0x000fc80007f3e0ff */
[----:B------:R-:W-:Y:S02]  /*1240*/  LEA.HI.X.SX32 R6, R33, R2, 0x1, P1 ;  /* 0x0000000221067211 */ /* 0x000fe400008f0eff */
[----:B---3--:R-:W-:-:S04]  /*1250*/  LEA R27, P1, R7, UR14, 0x1 ;  /* 0x0000000e071b7c11 */ /* 0x008fc8000f8208ff */
[----:B------:R-:W-:Y:S02]  /*1260*/  LEA.HI.X R7, R7, UR15, R6, 0x1, P1 ;  /* 0x0000000f07077c11 */ /* 0x000fe400088f0c06 */
[----:B0-----:R-:W-:Y:S02]  /*1270*/  LOP3.LUT R4, R5, 0x3, RZ, 0xc0, !PT ;  /* 0x0000000305047812 */ /* 0x001fe400078ec0ff */
[----:B------:R-:W-:Y:S01]  /*1280*/  SHF.R.U32.HI R25, RZ, 0x2, R5 ;  /* 0x00000002ff197819 */ /* 0x000fe20000011605 */
[----:B------:R-:W-:-:S04]  /*1290*/  IMAD.MOV.U32 R5, RZ, RZ, RZ ;  /* 0x000000ffff057224 */ /* 0x000fc800078e00ff */
[----:B------:R-:W-:-:S03]  /*12a0*/  IMAD.WIDE.U32 R4, R25, R24, R4 ;  /* 0x0000001819047225 */ /* 0x000fc600078e0004 */
        /* <DEDUP_REMOVED lines=8> */
[----:B--2---:R-:W0:Y:S04]  /*1330*/  MOVM.16.MT88 R6, R6 ;  /* 0x000000000606723a */ /* 0x004e280000000000 */
[----:B---3--:R-:W2:Y:S04]  /*1340*/  MOVM.16.MT88 R4, R4 ;  /* 0x000000000404723a */ /* 0x008ea80000000000 */
[----:B----4-:R-:W4:Y:S04]  /*1350*/  MOVM.16.MT88 R7, R7 ;  /* 0x000000000707723a */ /* 0x010f280000000000 */
[----:B------:R-:W3:Y:S02]  /*1360*/  MOVM.16.MT88 R5, R5 ;  /* 0x000000000505723a */ /* 0x000ee40000000000 */
.L_x_10:
[----:B------:R-:W-:Y:S01]  /*1370*/  VIADD R23, R23, 0x1 ;  /* 0x0000000117177836 */ /* 0x000fe20000000000 */
[----:B------:R-:W-:Y:S01]  /*1380*/  IADD3 R0, P2, PT, R0, 0x20, RZ ;  /* 0x0000002000007810 */ /* 0x000fe20007f5e0ff */
[----:B------:R-:W-:Y:S05]  /*1390*/  WARPSYNC.ALL ;  /* 0x0000000000007948 */ /* 0x000fea0003800000 */
[----:B------:R-:W-:Y:S01]  /*13a0*/  ISETP.NE.AND P1, PT, R23, RZ, PT ;  /* 0x000000ff1700720c */ /* 0x000fe20003f25270 */
[----:B0---45:R-:W-:Y:S01]  /*13b0*/  HMMA.16816.F32 R12, R8, R6, R12 ;  /* 0x00000006080c723c */ /* 0x031fe2000000180c */
[----:B------:R-:W-:Y:S02]  /*13c0*/  IMAD R33, R20, 0x10, R33 ;  /* 0x0000001014217824 */ /* 0x000fe400078e0221 */
[----:B------:R-:W-:-:S05]  /*13d0*/  IMAD.X R3, RZ, RZ, R3, P2 ;  /* 0x000000ffff037224 */ /* 0x000fca00010e0603 */
[----:B--23--:R-:W-:Y:S04]  /*13e0*/  HMMA.16816.F32 R16, R8, R4, R16 ;  /* 0x000000040810723c */ /* 0x00cfe80000001810 */
[----:B------:R-:W-:-:S01]  /*13f0*/  NOP ;  /* 0x0000000000007918 */ /* 0x000fc20000000000 */
[----:B------:R-:W-:-:S15]  /*1400*/  @P1 BRA `(.L_x_11) ;  /* 0xfffffffc00381947 */ /* 0x000fde000383ffff */
.L_x_0:
[----:B------:R-:W0:Y:S02]  /*1410*/  LDC.64 R2, c[0x0][0x398] ;  /* 0x0000e600ff027b82 */ /* 0x000e240000000a00 */
[----:B0-----:R-:W-:-:S04]  /*1420*/  ISETP.GE.AND P0, PT, R21, R3, PT ;  /* 0x000000031500720c */ /* 0x001fc80003f06270 */
[----:B------:R-:W-:-:S13]  /*1430*/  ISETP.GE.OR P0, PT, R22, R2, P0 ;  /* 0x000000021600720c */ /* 0x000fda0000706670 */
[----:B------:R-:W-:Y:S05]  /*1440*/  @P0 EXIT ;  /* 0x000000000000094d */ /* 0x000fea0003800000 */
[----:B------:R-:W0:Y:S01]  /*1450*/  S2R R0, SR_LANEID ;  /* 0x0000000000007919 */ /* 0x000e220000000000 */
[----:B------:R-:W2:Y:S01]  /*1460*/  LDCU.64 UR4, c[0x0][0x390] ;  /* 0x00007200ff0477ac */ /* 0x000ea20008000a00 */
[----:B------:R-:W-:Y:S01]  /*1470*/  IMAD R22, R22, R3, RZ ;  /* 0x0000000316167224 */ /* 0x000fe200078e02ff */
[----:B------:R-:W-:Y:S02]  /*1480*/  SHF.R.U32.HI R9, RZ, 0x1, R3 ;  /* 0x00000001ff097819 */ /* 0x000fe40000011603 */
[----:B------:R-:W-:Y:S02]  /*1490*/  SHF.R.S32.HI R3, RZ, 0x1f, R21 ;  /* 0x0000001fff037819 */ /* 0x000fe40000011415 */
[----:B------:R-:W-:-:S04]  /*14a0*/  IADD3 R21, P0, PT, R21, R22, RZ ;  /* 0x0000001615157210 */ /* 0x000fc80007f1e0ff */
[----:B------:R-:W-:Y:S01]  /*14b0*/  LEA.HI.X.SX32 R22, R22, R3, 0x1, P0 ;  /* 0x0000000316167211 */ /* 0x000fe200000f0eff */
[----:B------:R-:W-:Y:S01]  /*14c0*/  IMAD.MOV.U32 R3, RZ, RZ, RZ ;  /* 0x000000ffff037224 */ /* 0x000fe200078e00ff */
[----:B--2---:R-:W-:Y:S02]  /*14d0*/  LEA R7, P0, R21, UR4, 0x2 ;  /* 0x0000000415077c11 */ /* 0x004fe4000f8010ff */
[----:B0-----:R-:W-:Y:S02]  /*14e0*/  LOP3.LUT R2, R0, 0x3, RZ, 0xc0, !PT ;  /* 0x0000000300027812 */ /* 0x001fe400078ec0ff */
[----:B------:R-:W-:-:S05]  /*14f0*/  SHF.R.U32.HI R5, RZ, 0x2, R0 ;  /* 0x00000002ff057819 */ /* 0x000fca0000011600 */
[----:B------:R-:W-:Y:S01]  /*1500*/  IMAD.WIDE.U32 R4, R5, R9, R2 ;  /* 0x0000000905047225 */ /* 0x000fe200078e0002 */
[----:B------:R-:W-:Y:S02]  /*1510*/  LEA.HI.X R3, R21, UR5, R22, 0x2, P0 ;  /* 0x0000000515037c11 */ /* 0x000fe400080f1416 */
[----:B------:R-:W-:-:S04]  /*1520*/  LEA R2, P0, R4, R7, 0x3 ;  /* 0x0000000704027211 */ /* 0x000fc800078018ff */
[----:B------:R-:W-:-:S03]  /*1530*/  LEA.HI.X R3, R4, R3, R5, 0x3, P0 ;  /* 0x0000000304037211 */ /* 0x000fc600000f1c05 */
[----:B------:R-:W-:Y:S02]  /*1540*/  IMAD.WIDE.U32 R4, R9, 0x40, R2 ;  /* 0x0000004009047825 */ /* 0x000fe400078e0002 */
[----:B------:R-:W-:Y:S04]  /*1550*/  STG.E.64 desc[UR10][R2.64], R12 ;  /* 0x0000000c02007986 */ /* 0x000fe8000c101b0a */
[----:B------:R-:W-:Y:S04]  /*1560*/  STG.E.64 desc[UR10][R4.64], R14 ;  /* 0x0000000e04007986 */ /* 0x000fe8000c101b0a */
[----:B------:R-:W-:Y:S04]  /*1570*/  STG.E.64 desc[UR10][R2.64+0x20], R16 ;  /* 0x0000201002007986 */ /* 0x000fe8000c101b0a */
[----:B------:R-:W-:Y:S01]  /*1580*/  STG.E.64 desc[UR10][R4.64+0x20], R18 ;  /* 0x0000201204007986 */ /* 0x000fe2000c101b0a */
[----:B------:R-:W-:Y:S05]  /*1590*/  EXIT ;  /* 0x000000000000794d */ /* 0x000fea0003800000 */
.L_x_12:
[----:B------:R-:W-:-:S00]  /*15a0*/  BRA `(.L_x_12) ;  /* 0xfffffffc00fc7947 */ /* 0x000fc0000383ffff */
[----:B------:R-:W-:-:S00]  /*15b0*/  NOP ;  /* 0x0000000000007918 */ /* 0x000fc00000000000 */
        /* <DEDUP_REMOVED lines=12> */
.L_x_20:


//--------------------- .text._Z4gemmPfS_S_iii    --------------------------
	.section	.text._Z4gemmPfS_S_iii,"ax",@progbits
	.align	128
        .global         _Z4gemmPfS_S_iii
        .type           _Z4gemmPfS_S_iii,@function
        .size           _Z4gemmPfS_S_iii,(.L_x_21 - _Z4gemmPfS_S_iii)
        .other          _Z4gemmPfS_S_iii,@"STO_CUDA_ENTRY STV_DEFAULT"
_Z4gemmPfS_S_iii:
.text._Z4gemmPfS_S_iii:
[----:B------:R-:W-:Y:S01]  /*0000*/  LDC R1, c[0x0][0x37c] ;  /* 0x0000df00ff017b82 */ /* 0x000fe20000000800 */
[----:B------:R-:W0:Y:S07]  /*0010*/  S2R R5, SR_TID.X ;  /* 0x0000000000057919 */ /* 0x000e2e0000002100 */
[----:B------:R-:W1:Y:S01]  /*0020*/  LDC R19, c[0x0][0x364] ;  /* 0x0000d900ff137b82 */ /* 0x000e620000000800 */
[----:B------:R-:W1:Y:S07]  /*0030*/  S2R R4, SR_TID.Y ;  /* 0x0000000000047919 */ /* 0x000e6e0000002200 */
[----:B------:R-:W0:Y:S08]  /*0040*/  S2UR UR5, SR_CTAID.X ;  /* 0x00000000000579c3 */ /* 0x000e300000002500 */
[----:B------:R-:W0:Y:S08]  /*0050*/  LDC R0, c[0x0][0x360] ;  /* 0x0000d800ff007b82 */ /* 0x000e300000000800 */
[----:B------:R-:W1:Y:S08]  /*0060*/  S2UR UR4, SR_CTAID.Y ;  /* 0x00000000000479c3 */ /* 0x000e700000002600 */
[----:B------:R-:W2:Y:S01]  /*0070*/  LDC.64 R2, c[0x0][0x398] ;  /* 0x0000e600ff027b82 */ /* 0x000ea20000000a00 */
[----:B0-----:R-:W-:-:S02]  /*0080*/  IMAD R0, R0, UR5, R5 ;  /* 0x0000000500007c24 */ /* 0x001fc4000f8e0205 */
[----:B-1----:R-:W-:-:S03]  /*0090*/  IMAD R19, R19, UR4, R4 ;  /* 0x0000000413137c24 */ /* 0x002fc6000f8e0204 */
[----:B--2---:R-:W-:-:S04]  /*00a0*/  ISETP.GE.AND P0, PT, R0, R3, PT ;  /* 0x000000030000720c */ /* 0x004fc80003f06270 */
[----:B------:R-:W-:-:S13]  /*00b0*/  ISETP.GE.OR P0, PT, R19, R2, P0 ;  /* 0x000000021300720c */ /* 0x000fda0000706670 */
[----:B------:R-:W-:Y:S05]  /*00c0*/  @P0 EXIT ;  /* 0x000000000000094d */ /* 0x000fea0003800000 */
[----:B------:R-:W0:Y:S01]  /*00d0*/  LDC R2, c[0x0][0x3a0] ;  /* 0x0000e800ff027b82 */ /* 0x000e220000000800 */
[----:B------:R-:W1:Y:S01]  /*00e0*/  LDCU.64 UR4, c[0x0][0x358] ;  /* 0x00006b00ff0477ac */ /* 0x000e620008000a00 */
[----:B------:R-:W-:Y:S01]  /*00f0*/  HFMA2 R24, -RZ, RZ, 0, 0 ;  /* 0x00000000ff187431 */ /* 0x000fe200000001ff */
[----:B0-----:R-:W-:-:S13]  /*0100*/  ISETP.GE.AND P0, PT, R2, 0x1, PT ;  /* 0x000000010200780c */ /* 0x001fda0003f06270 */
[----:B-1----:R-:W-:Y:S05]  /*0110*/  @!P0 BRA `(.L_x_13) ;  /* 0x0000000400e08947 */ /* 0x002fea0003800000 */
[C---:B------:R-:W-:Y:S01]  /*0120*/  ISETP.GE.U32.AND P1, PT, R2.reuse, 0x8, PT ;  /* 0x000000080200780c */ /* 0x040fe20003f26070 */
[----:B------:R-:W-:Y:S01]  /*0130*/  IMAD R20, R19, R2, RZ ;  /* 0x0000000213147224 */ /* 0x000fe200078e02ff */
[----:B------:R-:W-:Y:S02]  /*0140*/  LOP3.LUT R27, R2, 0x7, RZ, 0xc0, !PT ;  /* 0x00000007021b7812 */ /* 0x000fe400078ec0ff */
[----:B------:R-:W-:Y:S02]  /*0150*/  MOV R24, RZ ;  /* 0x000000ff00187202 */ /* 0x000fe40000000f00 */
[----:B------:R-:W-:Y:S02]  /*0160*/  ISETP.NE.AND P0, PT, R27, RZ, PT ;  /* 0x000000ff1b00720c */ /* 0x000fe40003f05270 */
[----:B------:R-:W-:-:S05]  /*0170*/  MOV R21, RZ ;  /* 0x000000ff00157202 */ /* 0x000fca0000000f00 */
[----:B------:R-:W-:Y:S06]  /*0180*/  @!P1 BRA `(.L_x_14) ;  /* 0x0000000000c49947 */ /* 0x000fec0003800000 */
[----:B------:R-:W0:Y:S01]  /*0190*/  LDC.64 R4, c[0x0][0x380] ;  /* 0x0000e000ff047b82 */ /* 0x000e220000000a00 */
[----:B------:R-:W-:Y:S02]  /*01a0*/  LOP3.LUT R21, R2, 0x7ffffff8, RZ, 0xc0, !PT ;  /* 0x7ffffff802157812 */ /* 0x000fe400078ec0ff */
[----:B------:R-:W-:Y:S02]  /*01b0*/  MOV R24, RZ ;  /* 0x000000ff00187202 */ /* 0x000fe40000000f00 */
[----:B------:R-:W-:Y:S02]  /*01c0*/  MOV R18, R0 ;  /* 0x0000000000127202 */ /* 0x000fe40000000f00 */
[----:B------:R-:W-:Y:S01]  /*01d0*/  IADD3 R22, PT, PT, -R21, RZ, RZ ;  /* 0x000000ff15167210 */ /* 0x000fe20007ffe1ff */
[----:B0-----:R-:W-:-:S03]  /*01e0*/  IMAD.WIDE.U32 R4, R20, 0x4, R4 ;  /* 0x0000000414047825 */ /* 0x001fc600078e0004 */
[----:B------:R-:W-:-:S04]  /*01f0*/  IADD3 R6, P1, PT, R4, 0x10, RZ ;  /* 0x0000001004067810 */ /* 0x000fc80007f3e0ff */
[----:B------:R-:W-:-:S09]  /*0200*/  IADD3.X R7, PT, PT, RZ, R5, RZ, P1, !PT ;  /* 0x00000005ff077210 */ /* 0x000fd20000ffe4ff */
.L_x_15:
[----:B------:R-:W0:Y:S01]  /*0210*/  LDC.64 R16, c[0x0][0x388] ;  /* 0x0000e200ff107b82 */ /* 0x000e220000000a00 */
[----:B------:R-:W-:Y:S02]  /*0220*/  MOV R4, R6 ;  /* 0x0000000600047202 */ /* 0x000fe40000000f00 */
[----:B------:R-:W-:-:S05]  /*0230*/  MOV R5, R7 ;  /* 0x0000000700057202 */ /* 0x000fca0000000f00 */
[----:B------:R-:W2:Y:S04]  /*0240*/  LDG.E R25, desc[UR4][R4.64+-0x10] ;  /* 0xfffff00404197981 */ /* 0x000ea8000c1e1900 */
[----:B------:R-:W3:Y:S04]  /*0250*/  LDG.E R23, desc[UR4][R4.64+-0xc] ;  /* 0xfffff40404177981 */ /* 0x000ee8000c1e1900 */
[----:B------:R-:W4:Y:S04]  /*0260*/  LDG.E R29, desc[UR4][R4.64+-0x8] ;  /* 0xfffff804041d7981 */ /* 0x000f28000c1e1900 */
[----:B------:R-:W5:Y:S01]  /*0270*/  LDG.E R28, desc[UR4][R4.64+-0x4] ;  /* 0xfffffc04041c7981 */ /* 0x000f62000c1e1900 */
[----:B0-----:R-:W-:-:S05]  /*0280*/  IMAD.WIDE R16, R18, 0x4, R16 ;  /* 0x0000000412107825 */ /* 0x001fca00078e0210 */
[----:B------:R0:W2:Y:S01]  /*0290*/  LDG.E R26, desc[UR4][R16.64] ;  /* 0x00000004101a7981 */ /* 0x0000a2000c1e1900 */
[----:B------:R-:W-:-:S04]  /*02a0*/  IMAD.WIDE R14, R3, 0x4, R16 ;  /* 0x00000004030e7825 */ /* 0x000fc800078e0210 */
[C---:B------:R-:W-:Y:S02]  /*02b0*/  IMAD.WIDE R6, R3.reuse, 0x4, R14 ;  /* 0x0000000403067825 */ /* 0x040fe400078e020e */
[----:B------:R-:W3:Y:S02]  /*02c0*/  LDG.E R14, desc[UR4][R14.64] ;  /* 0x000000040e0e7981 */ /* 0x000ee4000c1e1900 */
[C---:B------:R-:W-:Y:S02]  /*02d0*/  IMAD.WIDE R10, R3.reuse, 0x4, R6 ;  /* 0x00000004030a7825 */ /* 0x040fe400078e0206 */
[----:B------:R-:W4:Y:S02]  /*02e0*/  LDG.E R6, desc[UR4][R6.64] ;  /* 0x0000000406067981 */ /* 0x000f24000c1e1900 */
[C---:B------:R-:W-:Y:S02]  /*02f0*/  IMAD.WIDE R8, R3.reuse, 0x4, R10 ;  /* 0x0000000403087825 */ /* 0x040fe400078e020a */
[----:B------:R-:W5:Y:S02]  /*0300*/  LDG.E R10, desc[UR4][R10.64] ;  /* 0x000000040a0a7981 */ /* 0x000f64000c1e1900 */
[----:B------:R-:W-:-:S02]  /*0310*/  IMAD.WIDE R12, R3, 0x4, R8 ;  /* 0x00000004030c7825 */ /* 0x000fc400078e0208 */
[----:B------:R-:W5:Y:S04]  /*0320*/  LDG.E R7, desc[UR4][R4.64] ;  /* 0x0000000404077981 */ /* 0x000f68000c1e1900 */
[----:B------:R-:W5:Y:S01]  /*0330*/  LDG.E R8, desc[UR4][R8.64] ;  /* 0x0000000408087981 */ /* 0x000f62000c1e1900 */
[----:B0-----:R-:W-:-:S03]  /*0340*/  IMAD.WIDE R16, R3, 0x4, R12 ;  /* 0x0000000403107825 */ /* 0x001fc600078e020c */
[----:B------:R-:W5:Y:S04]  /*0350*/  LDG.E R12, desc[UR4][R12.64] ;  /* 0x000000040c0c7981 */ /* 0x000f68000c1e1900 */
[----:B------:R-:W5:Y:S04]  /*0360*/  LDG.E R15, desc[UR4][R16.64] ;  /* 0x00000004100f7981 */ /* 0x000f68000c1e1900 */
[----:B------:R-:W5:Y:S04]  /*0370*/  LDG.E R9, desc[UR4][R4.64+0x4] ;  /* 0x0000040404097981 */ /* 0x000f68000c1e1900 */
[----:B------:R-:W5:Y:S01]  /*0380*/  LDG.E R11, desc[UR4][R4.64+0xc] ;  /* 0x00000c04040b7981 */ /* 0x000f62000c1e1900 */
[----:B--2---:R-:W-:Y:S01]  /*0390*/  FFMA R26, R25, R26, R24 ;  /* 0x0000001a191a7223 */ /* 0x004fe20000000018 */
[----:B------:R-:W-:-:S02]  /*03a0*/  IMAD.WIDE R24, R3, 0x4, R16 ;  /* 0x0000000403187825 */ /* 0x000fc400078e0210 */
[----:B------:R-:W2:Y:S04]  /*03b0*/  LDG.E R16, desc[UR4][R4.64+0x8] ;  /* 0x0000080404107981 */ /* 0x000ea8000c1e1900 */
[----:B------:R-:W2:Y:S01]  /*03c0*/  LDG.E R24, desc[UR4][R24.64] ;  /* 0x0000000418187981 */ /* 0x000ea2000c1e1900 */
[----:B---3--:R-:W-:Y:S01]  /*03d0*/  FFMA R14, R23, R14, R26 ;  /* 0x0000000e170e7223 */ /* 0x008fe2000000001a */
[----:B------:R-:W-:-:S03]  /*03e0*/  IADD3 R22, PT, PT, R22, 0x8, RZ ;  /* 0x0000000816167810 */ /* 0x000fc60007ffe0ff */
[----:B----4-:R-:W-:Y:S01]  /*03f0*/  FFMA R29, R29, R6, R14 ;  /* 0x000000061d1d7223 */ /* 0x010fe2000000000e */
[----:B------:R-:W-:-:S03]  /*0400*/  ISETP.NE.AND P1, PT, R22, RZ, PT ;  /* 0x000000ff1600720c */ /* 0x000fc60003f25270 */
[----:B-----5:R-:W-:Y:S01]  /*0410*/  FFMA R10, R28, R10, R29 ;  /* 0x0000000a1c0a7223 */ /* 0x020fe2000000001d */
[----:B------:R-:W-:-:S03]  /*0420*/  IADD3 R6, P2, PT, R4, 0x20, RZ ;  /* 0x0000002004067810 */ /* 0x000fc60007f5e0ff */
[----:B------:R-:W-:Y:S01]  /*0430*/  FFMA R8, R7, R8, R10 ;  /* 0x0000000807087223 */ /* 0x000fe2000000000a */
[----:B------:R-:W-:Y:S02]  /*0440*/  IADD3.X R7, PT, PT, RZ, R5, RZ, P2, !PT ;  /* 0x00000005ff077210 */ /* 0x000fe400017fe4ff */
[----:B------:R-:W-:Y:S01]  /*0450*/  LEA R18, R3, R18, 0x3 ;  /* 0x0000001203127211 */ /* 0x000fe200078e18ff */
[----:B------:R-:W-:-:S04]  /*0460*/  FFMA R9, R9, R12, R8 ;  /* 0x0000000c09097223 */ /* 0x000fc80000000008 */
[----:B--2---:R-:W-:-:S04]  /*0470*/  FFMA R16, R16, R15, R9 ;  /* 0x0000000f10107223 */ /* 0x004fc80000000009 */
[----:B------:R-:W-:Y:S01]  /*0480*/  FFMA R24, R11, R24, R16 ;  /* 0x000000180b187223 */ /* 0x000fe20000000010 */
[----:B------:R-:W-:Y:S06]  /*0490*/  @P1 BRA `(.L_x_15) ;  /* 0xfffffffc005c1947 */ /* 0x000fec000383ffff */
.L_x_14:
[----:B------:R-:W-:Y:S05]  /*04a0*/  @!P0 BRA `(.L_x_13) ;  /* 0x0000000000fc8947 */ /* 0x000fea0003800000 */
[----:B------:R-:W-:Y:S02]  /*04b0*/  ISETP.GE.U32.AND P1, PT, R27, 0x4, PT ;  /* 0x000000041b00780c */ /* 0x000fe40003f26070 */
[----:B------:R-:W-:-:S04]  /*04c0*/  LOP3.LUT R16, R2, 0x3, RZ, 0xc0, !PT ;  /* 0x0000000302107812 */ /* 0x000fc800078ec0ff */
[----:B------:R-:W-:-:S07]  /*04d0*/  ISETP.NE.AND P0, PT, R16, RZ, PT ;  /* 0x000000ff1000720c */ /* 0x000fce0003f05270 */
[----:B------:R-:W-:Y:S06]  /*04e0*/  @!P1 BRA `(.L_x_16) ;  /* 0x00000000006c9947 */ /* 0x000fec0003800000 */
[----:B------:R-:W0:Y:S01]  /*04f0*/  LDC.64 R6, c[0x0][0x388] ;  /* 0x0000e200ff067b82 */ /* 0x000e220000000a00 */
[----:B------:R-:W1:Y:S01]  /*0500*/  LDCU.64 UR6, c[0x0][0x380] ;  /* 0x00007000ff0677ac */ /* 0x000e620008000a00 */
[----:B------:R-:W-:Y:S01]  /*0510*/  IMAD R9, R21, R3, R0 ;  /* 0x0000000315097224 */ /* 0x000fe200078e0200 */
[CC--:B------:R-:W-:Y:S02]  /*0520*/  IADD3 R5, PT, PT, R20.reuse, R21.reuse, RZ ;  /* 0x0000001514057210 */ /* 0x0c0fe40007ffe0ff */
[----:B------:R-:W-:-:S03]  /*0530*/  IADD3 R10, P1, PT, R20, R21, RZ ;  /* 0x00000015140a7210 */ /* 0x000fc60007f3e0ff */
[----:B------:R-:W2:Y:S01]  /*0540*/  LDC.64 R14, c[0x0][0x380] ;  /* 0x0000e000ff0e7b82 */ /* 0x000ea20000000a00 */
[----:B0-----:R-:W-:-:S04]  /*0550*/  IMAD.WIDE R6, R9, 0x4, R6 ;  /* 0x0000000409067825 */ /* 0x001fc800078e0206 */
[----:B------:R-:W-:Y:S02]  /*0560*/  IMAD.WIDE R8, R3, 0x4, R6 ;  /* 0x0000000403087825 */ /* 0x000fe400078e0206 */
[----:B------:R-:W3:Y:S02]  /*0570*/  LDG.E R6, desc[UR4][R6.64] ;  /* 0x0000000406067981 */ /* 0x000ee4000c1e1900 */
[----:B--2---:R-:W-:Y:S01]  /*0580*/  IMAD.WIDE.U32 R14, R5, 0x4, R14 ;  /* 0x00000004050e7825 */ /* 0x004fe200078e000e */
[----:B------:R-:W-:Y:S02]  /*0590*/  IADD3.X R5, PT, PT, RZ, RZ, RZ, P1, !PT ;  /* 0x000000ffff057210 */ /* 0x000fe40000ffe4ff */
[----:B-1----:R-:W-:-:S03]  /*05a0*/  LEA R4, P1, R10, UR6, 0x2 ;  /* 0x000000060a047c11 */ /* 0x002fc6000f8210ff */
[----:B------:R-:W3:Y:S01]  /*05b0*/  LDG.E R15, desc[UR4][R14.64] ;  /* 0x000000040e0f7981 */ /* 0x000ee2000c1e1900 */
[----:B------:R-:W-:Y:S01]  /*05c0*/  LEA.HI.X R5, R10, UR7, R5, 0x2, P1 ;  /* 0x000000070a057c11 */ /* 0x000fe200088f1405 */
[C---:B------:R-:W-:Y:S02]  /*05d0*/  IMAD.WIDE R10, R3.reuse, 0x4, R8 ;  /* 0x00000004030a7825 */ /* 0x040fe400078e0208 */
[----:B------:R-:W2:Y:S04]  /*05e0*/  LDG.E R8, desc[UR4][R8.64] ;  /* 0x0000000408087981 */ /* 0x000ea8000c1e1900 */
[----:B------:R-:W2:Y:S01]  /*05f0*/  LDG.E R17, desc[UR4][R4.64+0x4] ;  /* 0x0000040404117981 */ /* 0x000ea2000c1e1900 */
[----:B------:R-:W-:-:S03]  /*0600*/  IMAD.WIDE R12, R3, 0x4, R10 ;  /* 0x00000004030c7825 */ /* 0x000fc600078e020a */
[----:B------:R-:W4:Y:S04]  /*0610*/  LDG.E R22, desc[UR4][R10.64] ;  /* 0x000000040a167981 */ /* 0x000f28000c1e1900 */
[----:B------:R-:W4:Y:S04]  /*0620*/  LDG.E R18, desc[UR4][R4.64+0x8] ;  /* 0x0000080404127981 */ /* 0x000f28000c1e1900 */
[----:B------:R-:W5:Y:S04]  /*0630*/  LDG.E R26, desc[UR4][R4.64+0xc] ;  /* 0x00000c04041a7981 */ /* 0x000f68000c1e1900 */
[----:B------:R-:W5:Y:S01]  /*0640*/  LDG.E R12, desc[UR4][R12.64] ;  /* 0x000000040c0c7981 */ /* 0x000f62000c1e1900 */
[----:B------:R-:W-:Y:S01]  /*0650*/  IADD3 R21, PT, PT, R21, 0x4, RZ ;  /* 0x0000000415157810 */ /* 0x000fe20007ffe0ff */
[----:B---3--:R-:W-:-:S04]  /*0660*/  FFMA R24, R15, R6, R24 ;  /* 0x000000060f187223 */ /* 0x008fc80000000018 */
[----:B--2---:R-:W-:-:S04]  /*0670*/  FFMA R17, R17, R8, R24 ;  /* 0x0000000811117223 */ /* 0x004fc80000000018 */
[----:B----4-:R-:W-:-:S04]  /*0680*/  FFMA R17, R18, R22, R17 ;  /* 0x0000001612117223 */ /* 0x010fc80000000011 */
[----:B-----5:R-:W-:-:S07]  /*0690*/  FFMA R24, R26, R12, R17 ;  /* 0x0000000c1a187223 */ /* 0x020fce0000000011 */
.L_x_16:
[----:B------:R-:W-:Y:S05]  /*06a0*/  @!P0 BRA `(.L_x_13) ;  /* 0x00000000007c8947 */ /* 0x000fea0003800000 */
[----:B------:R-:W-:Y:S01]  /*06b0*/  ISETP.NE.AND P1, PT, R16, 0x1, PT ;  /* 0x000000011000780c */ /* 0x000fe20003f25270 */
[----:B------:R-:W0:Y:S01]  /*06c0*/  LDC.64 R12, c[0x0][0x380] ;  /* 0x0000e000ff0c7b82 */ /* 0x000e220000000a00 */
[----:B------:R-:W-:-:S04]  /*06d0*/  LOP3.LUT R2, R2, 0x1, RZ, 0xc0, !PT ;  /* 0x0000000102027812 */ /* 0x000fc800078ec0ff */
[----:B------:R-:W-:-:S03]  /*06e0*/  ISETP.NE.U32.AND P0, PT, R2, 0x1, PT ;  /* 0x000000010200780c */ /* 0x000fc60003f05070 */
[----:B------:R-:W1:Y:S04]  /*06f0*/  LDC.64 R10, c[0x0][0x388] ;  /* 0x0000e200ff0a7b82 */ /* 0x000e680000000a00 */
[CC--:B------:R-:W-:Y:S02]  /*0700*/  @P1 IADD3 R15, PT, PT, R20.reuse, R21.reuse, RZ ;  /* 0x00000015140f1210 */ /* 0x0c0fe40007ffe0ff */
[----:B------:R-:W-:Y:S02]  /*0710*/  @P1 IADD3 R2, P2, PT, R20, R21, RZ ;  /* 0x0000001514021210 */ /* 0x000fe40007f5e0ff */
[----:B------:R-:W2:Y:S02]  /*0720*/  @P1 LDC.64 R4, c[0x0][0x380] ;  /* 0x0000e000ff041b82 */ /* 0x000ea40000000a00 */
[----:B------:R-:W-:-:S06]  /*0730*/  @P1 IADD3.X R14, PT, PT, RZ, RZ, RZ, P2, !PT ;  /* 0x000000ffff0e1210 */ /* 0x000fcc00017fe4ff */
[----:B------:R-:W3:Y:S01]  /*0740*/  LDC.64 R6, c[0x0][0x380] ;  /* 0x0000e000ff067b82 */ /* 0x000ee20000000a00 */
[----:B0-----:R-:W-:-:S04]  /*0750*/  @P1 IMAD.WIDE.U32 R12, R15, 0x4, R12 ;  /* 0x000000040f0c1825 */ /* 0x001fc800078e000c */
[C---:B------:R-:W-:Y:S01]  /*0760*/  @P1 IMAD R15, R21.reuse, R3, R0 ;  /* 0x00000003150f1224 */ /* 0x040fe200078e0200 */
[----:B------:R-:W-:Y:S01]  /*0770*/  @P1 IADD3 R21, PT, PT, R21, 0x2, RZ ;  /* 0x0000000215151810 */ /* 0x000fe20007ffe0ff */
[----:B------:R-:W4:Y:S01]  /*0780*/  @P1 LDG.E R13, desc[UR4][R12.64] ;  /* 0x000000040c0d1981 */ /* 0x000f22000c1e1900 */
[----:B------:R-:W0:Y:S01]  /*0790*/  LDC.64 R8, c[0x0][0x388] ;  /* 0x0000e200ff087b82 */ /* 0x000e220000000a00 */
[----:B-1----:R-:W-:Y:S01]  /*07a0*/  @P1 IMAD.WIDE R10, R15, 0x4, R10 ;  /* 0x000000040f0a1825 */ /* 0x002fe200078e020a */
[----:B------:R-:W-:Y:S02]  /*07b0*/  @!P0 IADD3 R17, PT, PT, R20, R21, RZ ;  /* 0x0000001514118210 */ /* 0x000fe40007ffe0ff */
[----:B--2---:R-:W-:Y:S01]  /*07c0*/  @P1 LEA R4, P2, R2, R4, 0x2 ;  /* 0x0000000402041211 */ /* 0x004fe200078410ff */
[----:B------:R-:W-:-:S03]  /*07d0*/  @!P0 IMAD R21, R21, R3, R0 ;  /* 0x0000000315158224 */ /* 0x000fc600078e0200 */
[----:B------:R-:W-:Y:S01]  /*07e0*/  @P1 LEA.HI.X R5, R2, R5, R14, 0x2, P2 ;  /* 0x0000000502051211 */ /* 0x000fe200010f140e */
[----:B------:R-:W-:Y:S01]  /*07f0*/  @P1 IMAD.WIDE R14, R3, 0x4, R10 ;  /* 0x00000004030e1825 */ /* 0x000fe200078e020a */
[----:B------:R-:W4:Y:S03]  /*0800*/  @P1 LDG.E R2, desc[UR4][R10.64] ;  /* 0x000000040a021981 */ /* 0x000f26000c1e1900 */
[----:B---3--:R-:W-:Y:S01]  /*0810*/  @!P0 IMAD.WIDE.U32 R6, R17, 0x4, R6 ;  /* 0x0000000411068825 */ /* 0x008fe200078e0006 */
[----:B------:R-:W2:Y:S04]  /*0820*/  @P1 LDG.E R5, desc[UR4][R4.64+0x4] ;  /* 0x0000040404051981 */ /* 0x000ea8000c1e1900 */
[----:B------:R-:W2:Y:S01]  /*0830*/  @P1 LDG.E R14, desc[UR4][R14.64] ;  /* 0x000000040e0e1981 */ /* 0x000ea2000c1e1900 */
[----:B0-----:R-:W-:-:S03]  /*0840*/  @!P0 IMAD.WIDE R8, R21, 0x4, R8 ;  /* 0x0000000415088825 */ /* 0x001fc600078e0208 */
[----:B------:R-:W3:Y:S04]  /*0850*/  @!P0 LDG.E R7, desc[UR4][R6.64] ;  /* 0x0000000406078981 */ /* 0x000ee8000c1e1900 */
[----:B------:R-:W3:Y:S01]  /*0860*/  @!P0 LDG.E R8, desc[UR4][R8.64] ;  /* 0x0000000408088981 */ /* 0x000ee2000c1e1900 */
[----:B----4-:R-:W-:-:S04]  /*0870*/  @P1 FFMA R2, R13, R2, R24 ;  /* 0x000000020d021223 */ /* 0x010fc80000000018 */
[----:B--2---:R-:W-:-:S04]  /*0880*/  @P1 FFMA R24, R5, R14, R2 ;  /* 0x0000000e05181223 */ /* 0x004fc80000000002 */
[----:B---3--:R-:W-:-:S07]  /*0890*/  @!P0 FFMA R24, R7, R8, R24 ;  /* 0x0000000807188223 */ /* 0x008fce0000000018 */
.L_x_13:
[----:B------:R-:W0:Y:S01]  /*08a0*/  LDC.64 R4, c[0x0][0x390] ;  /* 0x0000e400ff047b82 */ /* 0x000e220000000a00 */
[----:B------:R-:W-:-:S04]  /*08b0*/  IMAD R3, R19, R3, R0 ;  /* 0x0000000313037224 */ /* 0x000fc800078e0200 */
[----:B0-----:R-:W-:-:S05]  /*08c0*/  IMAD.WIDE R2, R3, 0x4, R4 ;  /* 0x0000000403027825 */ /* 0x001fca00078e0204 */
[----:B------:R-:W-:Y:S01]  /*08d0*/  STG.E desc[UR4][R2.64], R24 ;  /* 0x0000001802007986 */ /* 0x000fe2000c101904 */
[----:B------:R-:W-:Y:S05]  /*08e0*/  EXIT ;  /* 0x000000000000794d */ /* 0x000fea0003800000 */
.L_x_17:
        /* <DEDUP_REMOVED lines=9> */
.L_x_21:


//--------------------- .text._Z17convertFp16ToFp32PfP6__halfi --------------------------
	.section	.text._Z17convertFp16ToFp32PfP6__halfi,"ax",@progbits
	.align	128
        .global         _Z17convertFp16ToFp32PfP6__halfi
        .type           _Z17convertFp16ToFp32PfP6__halfi,@function
        .size           _Z17convertFp16ToFp32PfP6__halfi,(.L_x_22 - _Z17convertFp16ToFp32PfP6__halfi)
        .other          _Z17convertFp16ToFp32PfP6__halfi,@"STO_CUDA_ENTRY STV_DEFAULT"
_Z17convertFp16ToFp32PfP6__halfi:
.text._Z17convertFp16ToFp32PfP6__halfi:
[----:B------:R-:W-:Y:S01]  /*0000*/  LDC R1, c[0x0][0x37c] ;  /* 0x0000df00ff017b82 */ /* 0x000fe20000000800 */
[----:B------:R-:W0:Y:S01]  /*0010*/  S2R R7, SR_CTAID.X ;  /* 0x0000000000077919 */ /* 0x000e220000002500 */
[----:B------:R-:W0:Y:S01]  /*0020*/  LDCU UR4, c[0x0][0x360] ;  /* 0x00006c00ff0477ac */ /* 0x000e220008000800 */
[----:B------:R-:W0:Y:S01]  /*0030*/  S2R R0, SR_TID.X ;  /* 0x0000000000007919 */ /* 0x000e220000002100 */
[----:B------:R-:W1:Y:S01]  /*0040*/  LDCU UR5, c[0x0][0x390] ;  /* 0x00007200ff0577ac */ /* 0x000e620008000800 */
[----:B0-----:R-:W-:-:S05]  /*0050*/  IMAD R7, R7, UR4, R0 ;  /* 0x0000000407077c24 */ /* 0x001fca000f8e0200 */
[----:B-1----:R-:W-:-:S13]  /*0060*/  ISETP.GE.AND P0, PT, R7, UR5, PT ;  /* 0x0000000507007c0c */ /* 0x002fda000bf06270 */
[----:B------:R-:W-:Y:S05]  /*0070*/  @P0 EXIT ;  /* 0x000000000000094d */ /* 0x000fea0003800000 */
[----:B------:R-:W0:Y:S01]  /*0080*/  LDC.64 R2, c[0x0][0x388] ;  /* 0x0000e200ff027b82 */ /* 0x000e220000000a00 */
[----:B------:R-:W1:Y:S07]  /*0090*/  LDCU.64 UR4, c[0x0][0x358] ;  /* 0x00006b00ff0477ac */ /* 0x000e6e0008000a00 */
[----:B------:R-:W2:Y:S01]  /*00a0*/  LDC.64 R4, c[0x0][0x380] ;  /* 0x0000e000ff047b82 */ /* 0x000ea20000000a00 */
[----:B0-----:R-:W-:-:S06]  /*00b0*/  IMAD.WIDE R2, R7, 0x2, R2 ;  /* 0x0000000207027825 */ /* 0x001fcc00078e0202 */
[----:B-1----:R-:W3:Y:S01]  /*00c0*/  LDG.E.U16 R2, desc[UR4][R2.64] ;  /* 0x0000000402027981 */ /* 0x002ee2000c1e1500 */
[----:B--2---:R-:W-:-:S04]  /*00d0*/  IMAD.WIDE R4, R7, 0x4, R4 ;  /* 0x0000000407047825 */ /* 0x004fc800078e0204 */
[----:B---3--:R-:W-:-:S05]  /*00e0*/  HADD2.F32 R7, -RZ, R2.H0_H0 ;  /* 0x20000002ff077230 */ /* 0x008fca0000004100 */
[----:B------:R-:W-:Y:S01]  /*00f0*/  STG.E desc[UR4][R4.64], R7 ;  /* 0x0000000704007986 */ /* 0x000fe2000c101904 */
[----:B------:R-:W-:Y:S05]  /*0100*/  EXIT ;  /* 0x000000000000794d */ /* 0x000fea0003800000 */
.L_x_18:
        /* <DEDUP_REMOVED lines=15> */
.L_x_22:


//--------------------- .text._Z17convertFp32ToFp16P6__halfPfi --------------------------
	.section	.text._Z17convertFp32ToFp16P6__halfPfi,"ax",@progbits
	.align	128
        .global         _Z17convertFp32ToFp16P6__halfPfi
        .type           _Z17convertFp32ToFp16P6__halfPfi,@function
        .size           _Z17convertFp32ToFp16P6__halfPfi,(.L_x_23 - _Z17convertFp32ToFp16P6__halfPfi)
        .other          _Z17convertFp32ToFp16P6__halfPfi,@"STO_CUDA_ENTRY STV_DEFAULT"
_Z17convertFp32ToFp16P6__halfPfi:
.text._Z17convertFp32ToFp16P6__halfPfi:
        /* <DEDUP_REMOVED lines=12> */
[----:B-1----:R-:W3:Y:S01]  /*00c0*/  LDG.E R2, desc[UR4][R2.64] ;  /* 0x0000000402027981 */ /* 0x002ee2000c1e1900 */
[----:B--2---:R-:W-:Y:S01]  /*00d0*/  IMAD.WIDE R4, R7, 0x2, R4 ;  /* 0x0000000207047825 */ /* 0x004fe200078e0204 */
[----:B---3--:R-:W-:-:S05]  /*00e0*/  F2FP.F16.F32.PACK_AB R0, RZ, R2 ;  /* 0x00000002ff00723e */ /* 0x008fca00000000ff */
[----:B------:R-:W-:Y:S01]  /*00f0*/  STG.E.U16 desc[UR4][R4.64], R0 ;  /* 0x0000000004007986 */ /* 0x000fe2000c101504 */
[----:B------:R-:W-:Y:S05]  /*0100*/  EXIT ;  /* 0x000000000000794d */ /* 0x000fea0003800000 */
.L_x_19:
        /* <DEDUP_REMOVED lines=15> */
.L_x_23:


//--------------------- .nv.shared.reserved.0     --------------------------
	.section	.nv.shared.reserved.0,"aw",@nobits
	.weak		__nv_reservedSMEM_offset_0_alias
	.size		__nv_reservedSMEM_offset_0_alias, 0, 64
	.other		__nv_reservedSMEM_offset_0_alias,@"STO_CUDA_RESERVED_SHARED STV_DEFAULT"
__nv_reservedSMEM_offset_0_alias:
	.zero		0
	.zero		64


//--------------------- .nv.constant0._Z9wmma_gemmP6__halfS0_Pfiiii --------------------------
	.section	.nv.constant0._Z9wmma_gemmP6__halfS0_Pfiiii,"a",@progbits
	.sectionflags	@""
	.align	4
.nv.constant0._Z9wmma_gemmP6__halfS0_Pfiiii:
	.zero		936


//--------------------- .nv.constant0._Z4gemmPfS_S_iii --------------------------
	.section	.nv.constant0._Z4gemmPfS_S_iii,"a",@progbits
	.sectionflags	@""
	.align	4
.nv.constant0._Z4gemmPfS_S_iii:
	.zero		932


//--------------------- .nv.constant0._Z17convertFp16ToFp32PfP6__halfi --------------------------
	.section	.nv.constant0._Z17convertFp16ToFp32PfP6__halfi,"a",@progbits
	.sectionflags	@""
	.align	4
.nv.constant0._Z17convertFp16ToFp32PfP6__halfi:
	.zero		916


//--------------------- .nv.constant0._Z17convertFp32ToFp16P6__halfPfi --------------------------
	.section	.nv.constant0._Z17convertFp32ToFp16P6__halfPfi,"a",@progbits
	.sectionflags	@""
	.align	4
.nv.constant0._Z17convertFp32ToFp16P6__halfPfi:
	.zero		916


//--------------------- SYMBOLS --------------------------

	.type		.nv.reservedSmem.offset0,@object
	.size		.nv.reservedSmem.offset0,0x4
